//
// Generated by NVIDIA NVVM Compiler
//
// Compiler Build ID: CL-36424714
// Cuda compilation tools, release 13.0, V13.0.88
// Based on NVVM 20.0.0
//

.version 9.0
.target sm_100
.address_size 64

	// .globl	_Z11printKernelPKdmm
.extern .func  (.param .b32 func_retval0) vprintf
(
	.param .b64 vprintf_param_0,
	.param .b64 vprintf_param_1
)
;
.const .align 8 .u64 cuda_matrix_b;
.global .align 1 .b8 $str[9] = {37, 100, 32, 120, 32, 37, 100, 10};
.global .align 1 .b8 $str$1[39] = {40, 116, 105, 100, 32, 37, 100, 41, 32, 80, 114, 105, 110, 116, 105, 110, 103, 32, 101, 108, 101, 109, 101, 110, 116, 91, 37, 100, 93, 91, 37, 100, 93, 58, 32, 37, 102, 10};
.global .align 1 .b8 $str$2[2] = {10};

.visible .entry _Z11printKernelPKdmm(
	.param .u64 .ptr .align 1 _Z11printKernelPKdmm_param_0,
	.param .u64 _Z11printKernelPKdmm_param_1,
	.param .u64 _Z11printKernelPKdmm_param_2
)
{
	.local .align 8 .b8 	__local_depot0[24];
	.reg .b64 	%SP;
	.reg .b64 	%SPL;
	.reg .pred 	%p<11>;
	.reg .b32 	%r<102>;
	.reg .b64 	%rd<86>;
	.reg .b64 	%fd<30>;

	mov.u64 	%SPL, __local_depot0;
	cvta.local.u64 	%SP, %SPL;
	ld.param.u64 	%rd25, [_Z11printKernelPKdmm_param_0];
	ld.param.u64 	%rd26, [_Z11printKernelPKdmm_param_1];
	ld.param.u64 	%rd27, [_Z11printKernelPKdmm_param_2];
	cvta.to.global.u64 	%rd1, %rd25;
	add.u64 	%rd28, %SP, 0;
	add.u64 	%rd2, %SPL, 0;
	st.local.u64 	[%rd2], %rd26;
	st.local.u64 	[%rd2+8], %rd27;
	mov.u64 	%rd29, $str;
	cvta.global.u64 	%rd30, %rd29;
	{ // callseq 0, 0
	.param .b64 param0;
	st.param.b64 	[param0], %rd30;
	.param .b64 param1;
	st.param.b64 	[param1], %rd28;
	.param .b32 retval0;
	call.uni (retval0), 
	vprintf, 
	(
	param0, 
	param1
	);
	ld.param.b32 	%r3, [retval0];
	} // callseq 0
	mov.u32 	%r5, %ctaid.x;
	mov.u32 	%r6, %ntid.x;
	mov.u32 	%r7, %tid.x;
	mad.lo.s32 	%r8, %r5, %r6, %r7;
	cvt.s64.s32 	%rd3, %r8;
	setp.le.u64 	%p1, %rd26, %rd3;
	@%p1 bra 	$L__BB0_15;
	setp.eq.s64 	%p2, %rd27, 0;
	@%p2 bra 	$L__BB0_14;
	ld.param.u64 	%rd76, [_Z11printKernelPKdmm_param_1];
	mul.lo.s64 	%rd4, %rd76, %rd3;
	setp.lt.u64 	%p3, %rd27, 16;
	mov.b64 	%rd82, 0;
	@%p3 bra 	$L__BB0_5;
	shl.b64 	%rd33, %rd4, 3;
	add.s64 	%rd79, %rd1, %rd33;
	mov.b64 	%rd80, 0;
	mov.b32 	%r101, 7;
	and.b64  	%rd82, %rd27, -16;
	cvt.u32.u64 	%r10, %rd3;
$L__BB0_4:
	.pragma "nounroll";
	ld.param.u64 	%rd77, [_Z11printKernelPKdmm_param_1];
	ld.param.u64 	%rd74, [_Z11printKernelPKdmm_param_0];
	add.s32 	%r11, %r101, -7;
	ld.global.nc.f64 	%fd1, [%rd79];
	st.local.v2.u32 	[%rd2], {%r10, %r10};
	st.local.u32 	[%rd2+8], %r11;
	st.local.f64 	[%rd2+16], %fd1;
	mov.u64 	%rd34, $str$1;
	cvta.global.u64 	%rd35, %rd34;
	add.u64 	%rd36, %SP, 0;
	{ // callseq 1, 0
	.param .b64 param0;
	st.param.b64 	[param0], %rd35;
	.param .b64 param1;
	st.param.b64 	[param1], %rd36;
	.param .b32 retval0;
	call.uni (retval0), 
	vprintf, 
	(
	param0, 
	param1
	);
	ld.param.b32 	%r12, [retval0];
	} // callseq 1
	add.s32 	%r14, %r101, -6;
	and.b64  	%rd37, %rd80, 4294967280;
	mad.lo.s64 	%rd38, %rd77, %rd3, %rd37;
	cvta.to.global.u64 	%rd39, %rd74;
	shl.b64 	%rd40, %rd38, 3;
	add.s64 	%rd41, %rd39, %rd40;
	ld.global.nc.f64 	%fd2, [%rd41+8];
	st.local.v2.u32 	[%rd2], {%r10, %r10};
	st.local.u32 	[%rd2+8], %r14;
	st.local.f64 	[%rd2+16], %fd2;
	{ // callseq 2, 0
	.param .b64 param0;
	st.param.b64 	[param0], %rd35;
	.param .b64 param1;
	st.param.b64 	[param1], %rd36;
	.param .b32 retval0;
	call.uni (retval0), 
	vprintf, 
	(
	param0, 
	param1
	);
	ld.param.b32 	%r15, [retval0];
	} // callseq 2
	add.s32 	%r17, %r101, -5;
	ld.global.nc.f64 	%fd3, [%rd41+16];
	st.local.v2.u32 	[%rd2], {%r10, %r10};
	st.local.u32 	[%rd2+8], %r17;
	st.local.f64 	[%rd2+16], %fd3;
	{ // callseq 3, 0
	.param .b64 param0;
	st.param.b64 	[param0], %rd35;
	.param .b64 param1;
	st.param.b64 	[param1], %rd36;
	.param .b32 retval0;
	call.uni (retval0), 
	vprintf, 
	(
	param0, 
	param1
	);
	ld.param.b32 	%r18, [retval0];
	} // callseq 3
	add.s32 	%r20, %r101, -4;
	ld.global.nc.f64 	%fd4, [%rd41+24];
	st.local.v2.u32 	[%rd2], {%r10, %r10};
	st.local.u32 	[%rd2+8], %r20;
	st.local.f64 	[%rd2+16], %fd4;
	{ // callseq 4, 0
	.param .b64 param0;
	st.param.b64 	[param0], %rd35;
	.param .b64 param1;
	st.param.b64 	[param1], %rd36;
	.param .b32 retval0;
	call.uni (retval0), 
	vprintf, 
	(
	param0, 
	param1
	);
	ld.param.b32 	%r21, [retval0];
	} // callseq 4
	add.s32 	%r23, %r101, -3;
	ld.global.nc.f64 	%fd5, [%rd41+32];
	st.local.v2.u32 	[%rd2], {%r10, %r10};
	st.local.u32 	[%rd2+8], %r23;
	st.local.f64 	[%rd2+16], %fd5;
	{ // callseq 5, 0
	.param .b64 param0;
	st.param.b64 	[param0], %rd35;
	.param .b64 param1;
	st.param.b64 	[param1], %rd36;
	.param .b32 retval0;
	call.uni (retval0), 
	vprintf, 
	(
	param0, 
	param1
	);
	ld.param.b32 	%r24, [retval0];
	} // callseq 5
	add.s32 	%r26, %r101, -2;
	ld.global.nc.f64 	%fd6, [%rd41+40];
	st.local.v2.u32 	[%rd2], {%r10, %r10};
	st.local.u32 	[%rd2+8], %r26;
	st.local.f64 	[%rd2+16], %fd6;
	{ // callseq 6, 0
	.param .b64 param0;
	st.param.b64 	[param0], %rd35;
	.param .b64 param1;
	st.param.b64 	[param1], %rd36;
	.param .b32 retval0;
	call.uni (retval0), 
	vprintf, 
	(
	param0, 
	param1
	);
	ld.param.b32 	%r27, [retval0];
	} // callseq 6
	add.s32 	%r29, %r101, -1;
	ld.global.nc.f64 	%fd7, [%rd41+48];
	st.local.v2.u32 	[%rd2], {%r10, %r10};
	st.local.u32 	[%rd2+8], %r29;
	st.local.f64 	[%rd2+16], %fd7;
	{ // callseq 7, 0
	.param .b64 param0;
	st.param.b64 	[param0], %rd35;
	.param .b64 param1;
	st.param.b64 	[param1], %rd36;
	.param .b32 retval0;
	call.uni (retval0), 
	vprintf, 
	(
	param0, 
	param1
	);
	ld.param.b32 	%r30, [retval0];
	} // callseq 7
	add.s32 	%r32, %r101, 8;
	ld.global.nc.f64 	%fd8, [%rd41+56];
	st.local.v2.u32 	[%rd2], {%r10, %r10};
	st.local.u32 	[%rd2+8], %r101;
	st.local.f64 	[%rd2+16], %fd8;
	{ // callseq 8, 0
	.param .b64 param0;
	st.param.b64 	[param0], %rd35;
	.param .b64 param1;
	st.param.b64 	[param1], %rd36;
	.param .b32 retval0;
	call.uni (retval0), 
	vprintf, 
	(
	param0, 
	param1
	);
	ld.param.b32 	%r33, [retval0];
	} // callseq 8
	add.s32 	%r35, %r101, 1;
	ld.global.nc.f64 	%fd9, [%rd41+64];
	st.local.v2.u32 	[%rd2], {%r10, %r10};
	st.local.u32 	[%rd2+8], %r35;
	st.local.f64 	[%rd2+16], %fd9;
	{ // callseq 9, 0
	.param .b64 param0;
	st.param.b64 	[param0], %rd35;
	.param .b64 param1;
	st.param.b64 	[param1], %rd36;
	.param .b32 retval0;
	call.uni (retval0), 
	vprintf, 
	(
	param0, 
	param1
	);
	ld.param.b32 	%r36, [retval0];
	} // callseq 9
	add.s32 	%r38, %r101, 2;
	ld.global.nc.f64 	%fd10, [%rd41+72];
	st.local.v2.u32 	[%rd2], {%r10, %r10};
	st.local.u32 	[%rd2+8], %r38;
	st.local.f64 	[%rd2+16], %fd10;
	{ // callseq 10, 0
	.param .b64 param0;
	st.param.b64 	[param0], %rd35;
	.param .b64 param1;
	st.param.b64 	[param1], %rd36;
	.param .b32 retval0;
	call.uni (retval0), 
	vprintf, 
	(
	param0, 
	param1
	);
	ld.param.b32 	%r39, [retval0];
	} // callseq 10
	add.s32 	%r41, %r101, 3;
	ld.global.nc.f64 	%fd11, [%rd41+80];
	st.local.v2.u32 	[%rd2], {%r10, %r10};
	st.local.u32 	[%rd2+8], %r41;
	st.local.f64 	[%rd2+16], %fd11;
	{ // callseq 11, 0
	.param .b64 param0;
	st.param.b64 	[param0], %rd35;
	.param .b64 param1;
	st.param.b64 	[param1], %rd36;
	.param .b32 retval0;
	call.uni (retval0), 
	vprintf, 
	(
	param0, 
	param1
	);
	ld.param.b32 	%r42, [retval0];
	} // callseq 11
	add.s32 	%r44, %r101, 4;
	ld.global.nc.f64 	%fd12, [%rd41+88];
	st.local.v2.u32 	[%rd2], {%r10, %r10};
	st.local.u32 	[%rd2+8], %r44;
	st.local.f64 	[%rd2+16], %fd12;
	{ // callseq 12, 0
	.param .b64 param0;
	st.param.b64 	[param0], %rd35;
	.param .b64 param1;
	st.param.b64 	[param1], %rd36;
	.param .b32 retval0;
	call.uni (retval0), 
	vprintf, 
	(
	param0, 
	param1
	);
	ld.param.b32 	%r45, [retval0];
	} // callseq 12
	add.s32 	%r47, %r101, 5;
	ld.global.nc.f64 	%fd13, [%rd41+96];
	st.local.v2.u32 	[%rd2], {%r10, %r10};
	st.local.u32 	[%rd2+8], %r47;
	st.local.f64 	[%rd2+16], %fd13;
	{ // callseq 13, 0
	.param .b64 param0;
	st.param.b64 	[param0], %rd35;
	.param .b64 param1;
	st.param.b64 	[param1], %rd36;
	.param .b32 retval0;
	call.uni (retval0), 
	vprintf, 
	(
	param0, 
	param1
	);
	ld.param.b32 	%r48, [retval0];
	} // callseq 13
	add.s32 	%r50, %r101, 6;
	ld.global.nc.f64 	%fd14, [%rd41+104];
	st.local.v2.u32 	[%rd2], {%r10, %r10};
	st.local.u32 	[%rd2+8], %r50;
	st.local.f64 	[%rd2+16], %fd14;
	{ // callseq 14, 0
	.param .b64 param0;
	st.param.b64 	[param0], %rd35;
	.param .b64 param1;
	st.param.b64 	[param1], %rd36;
	.param .b32 retval0;
	call.uni (retval0), 
	vprintf, 
	(
	param0, 
	param1
	);
	ld.param.b32 	%r51, [retval0];
	} // callseq 14
	add.s32 	%r53, %r101, 7;
	ld.global.nc.f64 	%fd15, [%rd41+112];
	st.local.v2.u32 	[%rd2], {%r10, %r10};
	st.local.u32 	[%rd2+8], %r53;
	st.local.f64 	[%rd2+16], %fd15;
	{ // callseq 15, 0
	.param .b64 param0;
	st.param.b64 	[param0], %rd35;
	.param .b64 param1;
	st.param.b64 	[param1], %rd36;
	.param .b32 retval0;
	call.uni (retval0), 
	vprintf, 
	(
	param0, 
	param1
	);
	ld.param.b32 	%r54, [retval0];
	} // callseq 15
	ld.global.nc.f64 	%fd16, [%rd41+120];
	st.local.v2.u32 	[%rd2], {%r10, %r10};
	st.local.u32 	[%rd2+8], %r32;
	st.local.f64 	[%rd2+16], %fd16;
	{ // callseq 16, 0
	.param .b64 param0;
	st.param.b64 	[param0], %rd35;
	.param .b64 param1;
	st.param.b64 	[param1], %rd36;
	.param .b32 retval0;
	call.uni (retval0), 
	vprintf, 
	(
	param0, 
	param1
	);
	ld.param.b32 	%r56, [retval0];
	} // callseq 16
	add.s64 	%rd80, %rd80, 16;
	sub.s64 	%rd42, %rd80, %rd82;
	add.s32 	%r101, %r101, 16;
	add.s64 	%rd79, %rd79, 128;
	setp.ne.s64 	%p4, %rd42, 0;
	@%p4 bra 	$L__BB0_4;
$L__BB0_5:
	and.b64  	%rd12, %rd27, 15;
	setp.eq.s64 	%p5, %rd12, 0;
	@%p5 bra 	$L__BB0_14;
	ld.param.u64 	%rd78, [_Z11printKernelPKdmm_param_1];
	ld.param.u64 	%rd75, [_Z11printKernelPKdmm_param_0];
	cvta.to.global.u64 	%rd13, %rd75;
	mul.lo.s64 	%rd14, %rd78, %rd3;
	and.b64  	%rd15, %rd27, 7;
	setp.lt.u64 	%p6, %rd12, 8;
	@%p6 bra 	$L__BB0_8;
	cvt.u32.u64 	%r58, %rd3;
	cvt.u32.u64 	%r59, %rd82;
	add.s64 	%rd43, %rd82, %rd14;
	shl.b64 	%rd44, %rd43, 3;
	add.s64 	%rd45, %rd13, %rd44;
	ld.global.nc.f64 	%fd17, [%rd45];
	st.local.v2.u32 	[%rd2], {%r58, %r58};
	st.local.u32 	[%rd2+8], %r59;
	st.local.f64 	[%rd2+16], %fd17;
	mov.u64 	%rd46, $str$1;
	cvta.global.u64 	%rd47, %rd46;
	add.u64 	%rd48, %SP, 0;
	{ // callseq 17, 0
	.param .b64 param0;
	st.param.b64 	[param0], %rd47;
	.param .b64 param1;
	st.param.b64 	[param1], %rd48;
	.param .b32 retval0;
	call.uni (retval0), 
	vprintf, 
	(
	param0, 
	param1
	);
	ld.param.b32 	%r60, [retval0];
	} // callseq 17
	add.s32 	%r62, %r59, 1;
	and.b64  	%rd49, %rd82, 4294967295;
	add.s64 	%rd50, %rd14, %rd49;
	shl.b64 	%rd51, %rd50, 3;
	add.s64 	%rd52, %rd13, %rd51;
	ld.global.nc.f64 	%fd18, [%rd52+8];
	st.local.v2.u32 	[%rd2], {%r58, %r58};
	st.local.u32 	[%rd2+8], %r62;
	st.local.f64 	[%rd2+16], %fd18;
	{ // callseq 18, 0
	.param .b64 param0;
	st.param.b64 	[param0], %rd47;
	.param .b64 param1;
	st.param.b64 	[param1], %rd48;
	.param .b32 retval0;
	call.uni (retval0), 
	vprintf, 
	(
	param0, 
	param1
	);
	ld.param.b32 	%r63, [retval0];
	} // callseq 18
	add.s32 	%r65, %r59, 2;
	ld.global.nc.f64 	%fd19, [%rd52+16];
	st.local.v2.u32 	[%rd2], {%r58, %r58};
	st.local.u32 	[%rd2+8], %r65;
	st.local.f64 	[%rd2+16], %fd19;
	{ // callseq 19, 0
	.param .b64 param0;
	st.param.b64 	[param0], %rd47;
	.param .b64 param1;
	st.param.b64 	[param1], %rd48;
	.param .b32 retval0;
	call.uni (retval0), 
	vprintf, 
	(
	param0, 
	param1
	);
	ld.param.b32 	%r66, [retval0];
	} // callseq 19
	add.s32 	%r68, %r59, 3;
	ld.global.nc.f64 	%fd20, [%rd52+24];
	st.local.v2.u32 	[%rd2], {%r58, %r58};
	st.local.u32 	[%rd2+8], %r68;
	st.local.f64 	[%rd2+16], %fd20;
	{ // callseq 20, 0
	.param .b64 param0;
	st.param.b64 	[param0], %rd47;
	.param .b64 param1;
	st.param.b64 	[param1], %rd48;
	.param .b32 retval0;
	call.uni (retval0), 
	vprintf, 
	(
	param0, 
	param1
	);
	ld.param.b32 	%r69, [retval0];
	} // callseq 20
	add.s32 	%r71, %r59, 4;
	ld.global.nc.f64 	%fd21, [%rd52+32];
	st.local.v2.u32 	[%rd2], {%r58, %r58};
	st.local.u32 	[%rd2+8], %r71;
	st.local.f64 	[%rd2+16], %fd21;
	{ // callseq 21, 0
	.param .b64 param0;
	st.param.b64 	[param0], %rd47;
	.param .b64 param1;
	st.param.b64 	[param1], %rd48;
	.param .b32 retval0;
	call.uni (retval0), 
	vprintf, 
	(
	param0, 
	param1
	);
	ld.param.b32 	%r72, [retval0];
	} // callseq 21
	add.s32 	%r74, %r59, 5;
	ld.global.nc.f64 	%fd22, [%rd52+40];
	st.local.v2.u32 	[%rd2], {%r58, %r58};
	st.local.u32 	[%rd2+8], %r74;
	st.local.f64 	[%rd2+16], %fd22;
	{ // callseq 22, 0
	.param .b64 param0;
	st.param.b64 	[param0], %rd47;
	.param .b64 param1;
	st.param.b64 	[param1], %rd48;
	.param .b32 retval0;
	call.uni (retval0), 
	vprintf, 
	(
	param0, 
	param1
	);
	ld.param.b32 	%r75, [retval0];
	} // callseq 22
	add.s32 	%r77, %r59, 6;
	ld.global.nc.f64 	%fd23, [%rd52+48];
	st.local.v2.u32 	[%rd2], {%r58, %r58};
	st.local.u32 	[%rd2+8], %r77;
	st.local.f64 	[%rd2+16], %fd23;
	{ // callseq 23, 0
	.param .b64 param0;
	st.param.b64 	[param0], %rd47;
	.param .b64 param1;
	st.param.b64 	[param1], %rd48;
	.param .b32 retval0;
	call.uni (retval0), 
	vprintf, 
	(
	param0, 
	param1
	);
	ld.param.b32 	%r78, [retval0];
	} // callseq 23
	add.s32 	%r80, %r59, 7;
	ld.global.nc.f64 	%fd24, [%rd52+56];
	st.local.v2.u32 	[%rd2], {%r58, %r58};
	st.local.u32 	[%rd2+8], %r80;
	st.local.f64 	[%rd2+16], %fd24;
	{ // callseq 24, 0
	.param .b64 param0;
	st.param.b64 	[param0], %rd47;
	.param .b64 param1;
	st.param.b64 	[param1], %rd48;
	.param .b32 retval0;
	call.uni (retval0), 
	vprintf, 
	(
	param0, 
	param1
	);
	ld.param.b32 	%r81, [retval0];
	} // callseq 24
	add.s64 	%rd53, %rd82, 8;
	and.b64  	%rd82, %rd53, 4294967295;
$L__BB0_8:
	setp.eq.s64 	%p7, %rd15, 0;
	@%p7 bra 	$L__BB0_14;
	and.b64  	%rd84, %rd27, 3;
	setp.lt.u64 	%p8, %rd15, 4;
	@%p8 bra 	$L__BB0_11;
	cvt.u32.u64 	%r83, %rd3;
	cvt.u32.u64 	%r84, %rd82;
	add.s64 	%rd54, %rd82, %rd14;
	shl.b64 	%rd55, %rd54, 3;
	add.s64 	%rd56, %rd13, %rd55;
	ld.global.nc.f64 	%fd25, [%rd56];
	st.local.v2.u32 	[%rd2], {%r83, %r83};
	st.local.u32 	[%rd2+8], %r84;
	st.local.f64 	[%rd2+16], %fd25;
	mov.u64 	%rd57, $str$1;
	cvta.global.u64 	%rd58, %rd57;
	add.u64 	%rd59, %SP, 0;
	{ // callseq 25, 0
	.param .b64 param0;
	st.param.b64 	[param0], %rd58;
	.param .b64 param1;
	st.param.b64 	[param1], %rd59;
	.param .b32 retval0;
	call.uni (retval0), 
	vprintf, 
	(
	param0, 
	param1
	);
	ld.param.b32 	%r85, [retval0];
	} // callseq 25
	add.s32 	%r87, %r84, 1;
	and.b64  	%rd60, %rd82, 4294967295;
	add.s64 	%rd61, %rd14, %rd60;
	shl.b64 	%rd62, %rd61, 3;
	add.s64 	%rd63, %rd13, %rd62;
	ld.global.nc.f64 	%fd26, [%rd63+8];
	st.local.v2.u32 	[%rd2], {%r83, %r83};
	st.local.u32 	[%rd2+8], %r87;
	st.local.f64 	[%rd2+16], %fd26;
	{ // callseq 26, 0
	.param .b64 param0;
	st.param.b64 	[param0], %rd58;
	.param .b64 param1;
	st.param.b64 	[param1], %rd59;
	.param .b32 retval0;
	call.uni (retval0), 
	vprintf, 
	(
	param0, 
	param1
	);
	ld.param.b32 	%r88, [retval0];
	} // callseq 26
	add.s32 	%r90, %r84, 2;
	ld.global.nc.f64 	%fd27, [%rd63+16];
	st.local.v2.u32 	[%rd2], {%r83, %r83};
	st.local.u32 	[%rd2+8], %r90;
	st.local.f64 	[%rd2+16], %fd27;
	{ // callseq 27, 0
	.param .b64 param0;
	st.param.b64 	[param0], %rd58;
	.param .b64 param1;
	st.param.b64 	[param1], %rd59;
	.param .b32 retval0;
	call.uni (retval0), 
	vprintf, 
	(
	param0, 
	param1
	);
	ld.param.b32 	%r91, [retval0];
	} // callseq 27
	add.s32 	%r93, %r84, 3;
	ld.global.nc.f64 	%fd28, [%rd63+24];
	st.local.v2.u32 	[%rd2], {%r83, %r83};
	st.local.u32 	[%rd2+8], %r93;
	st.local.f64 	[%rd2+16], %fd28;
	{ // callseq 28, 0
	.param .b64 param0;
	st.param.b64 	[param0], %rd58;
	.param .b64 param1;
	st.param.b64 	[param1], %rd59;
	.param .b32 retval0;
	call.uni (retval0), 
	vprintf, 
	(
	param0, 
	param1
	);
	ld.param.b32 	%r94, [retval0];
	} // callseq 28
	add.s64 	%rd64, %rd82, 4;
	and.b64  	%rd82, %rd64, 4294967295;
$L__BB0_11:
	setp.eq.s64 	%p9, %rd84, 0;
	@%p9 bra 	$L__BB0_14;
	cvt.u32.u64 	%r96, %rd3;
	mov.u64 	%rd68, $str$1;
	add.u64 	%rd70, %SP, 0;
$L__BB0_13:
	.pragma "nounroll";
	add.s64 	%rd65, %rd82, %rd14;
	shl.b64 	%rd66, %rd65, 3;
	add.s64 	%rd67, %rd13, %rd66;
	ld.global.nc.f64 	%fd29, [%rd67];
	st.local.v2.u32 	[%rd2], {%r96, %r96};
	st.local.u32 	[%rd2+8], %rd82;
	st.local.f64 	[%rd2+16], %fd29;
	cvta.global.u64 	%rd69, %rd68;
	{ // callseq 29, 0
	.param .b64 param0;
	st.param.b64 	[param0], %rd69;
	.param .b64 param1;
	st.param.b64 	[param1], %rd70;
	.param .b32 retval0;
	call.uni (retval0), 
	vprintf, 
	(
	param0, 
	param1
	);
	ld.param.b32 	%r97, [retval0];
	} // callseq 29
	add.s64 	%rd71, %rd82, 1;
	and.b64  	%rd82, %rd71, 4294967295;
	add.s64 	%rd84, %rd84, -1;
	setp.ne.s64 	%p10, %rd84, 0;
	@%p10 bra 	$L__BB0_13;
$L__BB0_14:
	mov.u64 	%rd72, $str$2;
	cvta.global.u64 	%rd73, %rd72;
	{ // callseq 30, 0
	.param .b64 param0;
	st.param.b64 	[param0], %rd73;
	.param .b64 param1;
	st.param.b64 	[param1], 0;
	.param .b32 retval0;
	call.uni (retval0), 
	vprintf, 
	(
	param0, 
	param1
	);
	ld.param.b32 	%r99, [retval0];
	} // callseq 30
$L__BB0_15:
	ret;

}


// ===== COMPILED SASS (sm_100) =====

	.target	sm_100

	.elftype	@"ET_EXEC"


//--------------------- .note.nv.tkinfo           --------------------------
	.section	.note.nv.tkinfo,"",@"SHT_NOTE"
	.sectionflags	@"SHF_NOTE_NV_TKINFO"
	.tkinfo
        /*0018*/ 	.word	0x00000002
        /*0030*/ 	.string	""
        /*0030*/ 	.string	"ptxas"
        /*0030*/ 	.string	"Cuda compilation tools, release 13.0, V13.0.88"
        /*0030*/ 	.string	"Build cuda_13.0.r13.0/compiler.36424714_0"
        /*0030*/ 	.string	"-arch sm_100 -m 64 "



//--------------------- .note.nv.cuinfo           --------------------------
	.section	.note.nv.cuinfo,"",@"SHT_NOTE"
	.sectionflags	@"SHF_NOTE_NV_CUINFO"
        /*0018*/ 	.short	0x0002
        /*001a*/ 	.short	0x0064
        /*001c*/ 	.short	0x0082
	.zero		2


//--------------------- .nv.info                  --------------------------
	.section	.nv.info,"",@"SHT_CUDA_INFO"
	.align	4


	//----- nvinfo : EIATTR_REGCOUNT
	.align		4
        /*0000*/ 	.byte	0x04, 0x2f
        /*0002*/ 	.short	(.L_5 - .L_4)
	.align		4
.L_4:
        /*0004*/ 	.word	index@(_Z11printKernelPKdmm)
        /*0008*/ 	.word	0x00000024


	//----- nvinfo : EIATTR_FRAME_SIZE
	.align		4
.L_5:
        /*000c*/ 	.byte	0x04, 0x11
        /*000e*/ 	.short	(.L_7 - .L_6)
	.align		4
.L_6:
        /*0010*/ 	.word	index@(_Z11printKernelPKdmm)
        /*0014*/ 	.word	0x00000018


	//----- nvinfo : EIATTR_MIN_STACK_SIZE
	.align		4
.L_7:
        /*0018*/ 	.byte	0x04, 0x12
        /*001a*/ 	.short	(.L_9 - .L_8)
	.align		4
.L_8:
        /*001c*/ 	.word	index@(_Z11printKernelPKdmm)
        /*0020*/ 	.word	0x00000018
.L_9:


//--------------------- .nv.compat                --------------------------
	.section	.nv.compat,"",@"SHT_CUDA_COMPAT_INFO"
	.align	4
        /*0000*/ 	.byte	0x02, 0x09, 0x00, 0x00, 0x02, 0x02, 0x01, 0x00, 0x02, 0x05, 0x05, 0x00, 0x03, 0x07, 0x01, 0x01
        /*0010*/ 	.byte	0x02, 0x03, 0x00, 0x00, 0x02, 0x06, 0x01, 0x00, 0x04, 0x0b, 0x08, 0x00, 0x09, 0x00, 0x00, 0x00
        /*0020*/ 	.byte	0x00, 0x00, 0x00, 0x00


//--------------------- .nv.info._Z11printKernelPKdmm --------------------------
	.section	.nv.info._Z11printKernelPKdmm,"",@"SHT_CUDA_INFO"
	.sectionflags	@""
	.align	4


	//----- nvinfo : EIATTR_CUDA_API_VERSION
	.align		4
        /*0000*/ 	.byte	0x04, 0x37
        /*0002*/ 	.short	(.L_11 - .L_10)
.L_10:
        /*0004*/ 	.word	0x00000082


	//----- nvinfo : EIATTR_KPARAM_INFO
	.align		4
.L_11:
        /*0008*/ 	.byte	0x04, 0x17
        /*000a*/ 	.short	(.L_13 - .L_12)
.L_12:
        /*000c*/ 	.word	0x00000000
        /*0010*/ 	.short	0x0002
        /*0012*/ 	.short	0x0010
        /*0014*/ 	.byte	0x00, 0xf0, 0x21, 0x00


	//----- nvinfo : EIATTR_KPARAM_INFO
	.align		4
.L_13:
        /*0018*/ 	.byte	0x04, 0x17
        /*001a*/ 	.short	(.L_15 - .L_14)
.L_14:
        /*001c*/ 	.word	0x00000000
        /*0020*/ 	.short	0x0001
        /*0022*/ 	.short	0x0008
        /*0024*/ 	.byte	0x00, 0xf0, 0x21, 0x00


	//----- nvinfo : EIATTR_KPARAM_INFO
	.align		4
.L_15:
        /*0028*/ 	.byte	0x04, 0x17
        /*002a*/ 	.short	(.L_17 - .L_16)
.L_16:
        /*002c*/ 	.word	0x00000000
        /*0030*/ 	.short	0x0000
        /*0032*/ 	.short	0x0000
        /*0034*/ 	.byte	0x00, 0xf5, 0x21, 0x00


	//----- nvinfo : EIATTR_SPARSE_MMA_MASK
	.align		4
.L_17:
        /*0038*/ 	.byte	0x03, 0x50
        /*003a*/ 	.short	0x0000


	//----- nvinfo : EIATTR_MAXREG_COUNT
	.align		4
        /*003c*/ 	.byte	0x03, 0x1b
        /*003e*/ 	.short	0x00ff


	//----- nvinfo : EIATTR_EXTERNS
	.align		4
        /*0040*/ 	.byte	0x04, 0x0f
        /*0042*/ 	.short	(.L_19 - .L_18)


	//   ....[0]....
	.align		4
.L_18:
        /*0044*/ 	.word	index@(vprintf)


	//----- nvinfo : EIATTR_MERCURY_ISA_VERSION
	.align		4
.L_19:
        /*0048*/ 	.byte	0x03, 0x5f
        /*004a*/ 	.short	0x0101


	//----- nvinfo : EIATTR_VRC_CTA_INIT_COUNT
	.align		4
        /*004c*/ 	.byte	0x02, 0x4a
	.zero		1
	.zero		1


	//----- nvinfo : EIATTR_SYSCALL_OFFSETS
	.align		4
        /*0050*/ 	.byte	0x04, 0x46
        /*0052*/ 	.short	(.L_21 - .L_20)


	//   ....[0]....
.L_20:
        /*0054*/ 	.word	0x00000130


	//   ....[1]....
        /*0058*/ 	.word	0x00000450


	//   ....[2]....
        /*005c*/ 	.word	0x000005d0


	//   ....[3]....
        /*0060*/ 	.word	0x000006d0


	//   ....[4]....
        /*0064*/ 	.word	0x000007d0


	//   ....[5]....
        /*0068*/ 	.word	0x000008d0


	//   ....[6]....
        /*006c*/ 	.word	0x000009d0


	//   ....[7]....
        /*0070*/ 	.word	0x00000ad0


	//   ....[8]....
        /*0074*/ 	.word	0x00000bd0


	//   ....[9]....
        /*0078*/ 	.word	0x00000cd0


	//   ....[10]....
        /*007c*/ 	.word	0x00000dd0


	//   ....[11]....
        /*0080*/ 	.word	0x00000ed0


	//   ....[12]....
        /*0084*/ 	.word	0x00000fd0


	//   ....[13]....
        /*0088*/ 	.word	0x000010d0


	//   ....[14]....
        /*008c*/ 	.word	0x000011d0


	//   ....[15]....
        /*0090*/ 	.word	0x000012d0


	//   ....[16]....
        /*0094*/ 	.word	0x000013c0


	//   ....[17]....
        /*0098*/ 	.word	0x00001690


	//   ....[18]....
        /*009c*/ 	.word	0x00001820


	//   ....[19]....
        /*00a0*/ 	.word	0x00001920


	//   ....[20]....
        /*00a4*/ 	.word	0x00001a20


	//   ....[21]....
        /*00a8*/ 	.word	0x00001b20


	//   ....[22]....
        /*00ac*/ 	.word	0x00001c20


	//   ....[23]....
        /*00b0*/ 	.word	0x00001d20


	//   ....[24]....
        /*00b4*/ 	.word	0x00001e20


	//   ....[25]....
        /*00b8*/ 	.word	0x00002060


	//   ....[26]....
        /*00bc*/ 	.word	0x000021f0


	//   ....[27]....
        /*00c0*/ 	.word	0x000022f0


	//   ....[28]....
        /*00c4*/ 	.word	0x000023f0


	//   ....[29]....
        /*00c8*/ 	.word	0x00002610


	//   ....[30]....
        /*00cc*/ 	.word	0x000026e0


	//----- nvinfo : EIATTR_EXIT_INSTR_OFFSETS
	.align		4
.L_21:
        /*00d0*/ 	.byte	0x04, 0x1c
        /*00d2*/ 	.short	(.L_23 - .L_22)


	//   ....[0]....
.L_22:
        /*00d4*/ 	.word	0x000001c0


	//   ....[1]....
        /*00d8*/ 	.word	0x000026f0


	//----- nvinfo : EIATTR_CRS_STACK_SIZE
	.align		4
.L_23:
        /*00dc*/ 	.byte	0x04, 0x1e
        /*00de*/ 	.short	(.L_25 - .L_24)
.L_24:
        /*00e0*/ 	.word	0x00000000


	//----- nvinfo : EIATTR_CBANK_PARAM_SIZE
	.align		4
.L_25:
        /*00e4*/ 	.byte	0x03, 0x19
        /*00e6*/ 	.short	0x0018


	//----- nvinfo : EIATTR_PARAM_CBANK
	.align		4
        /*00e8*/ 	.byte	0x04, 0x0a
        /*00ea*/ 	.short	(.L_27 - .L_26)
	.align		4
.L_26:
        /*00ec*/ 	.word	index@(.nv.constant0._Z11printKernelPKdmm)
        /*00f0*/ 	.short	0x0380
        /*00f2*/ 	.short	0x0018


	//----- nvinfo : EIATTR_SW_WAR
	.align		4
.L_27:
        /*00f4*/ 	.byte	0x04, 0x36
        /*00f6*/ 	.short	(.L_29 - .L_28)
.L_28:
        /*00f8*/ 	.word	0x00000008
.L_29:


//--------------------- .nv.callgraph             --------------------------
	.section	.nv.callgraph,"",@"SHT_CUDA_CALLGRAPH"
	.align	4
	.sectionentsize	8
	.align		4
        /*0000*/ 	.word	0x00000000
	.align		4
        /*0004*/ 	.word	0xffffffff
	.align		4
        /*0008*/ 	.word	index@(_Z11printKernelPKdmm)
	.align		4
        /*000c*/ 	.word	index@(vprintf)
	.align		4
        /*0010*/ 	.word	0x00000000
	.align		4
        /*0014*/ 	.word	0xfffffffe
	.align		4
        /*0018*/ 	.word	0x00000000
	.align		4
        /*001c*/ 	.word	0xfffffffd
	.align		4
        /*0020*/ 	.word	0x00000000
	.align		4
        /*0024*/ 	.word	0xfffffffc


//--------------------- .nv.constant4             --------------------------
	.section	.nv.constant4,"a",@progbits
	.align	8
	.align		8
.nv.constant4:
        /*0000*/ 	.dword	vprintf
	.align		8
        /*0008*/ 	.dword	$str
	.align		8
        /*0010*/ 	.dword	$str$1
	.align		8
        /*0018*/ 	.dword	$str$2


//--------------------- .nv.constant3             --------------------------
	.section	.nv.constant3,"a",@progbits
	.align	8
.nv.constant3:
	.type		cuda_matrix_b,@object
	.size		cuda_matrix_b,(.L_0 - cuda_matrix_b)
cuda_matrix_b:
	.zero		8
.L_0:


//--------------------- .text._Z11printKernelPKdmm --------------------------
	.section	.text._Z11printKernelPKdmm,"ax",@progbits
	.align	128
        .global         _Z11printKernelPKdmm
        .type           _Z11printKernelPKdmm,@function
        .size           _Z11printKernelPKdmm,(.L_x_39 - _Z11printKernelPKdmm)
        .other          _Z11printKernelPKdmm,@"STO_CUDA_ENTRY STV_DEFAULT"
_Z11printKernelPKdmm:
.text._Z11printKernelPKdmm:
[----:B------:R-:W0:Y:S08]  /*0000*/  LDC R1, c[0x0][0x37c] ;  /* 0x0000df00ff017b82 */ /* 0x000e300000000800 */
[----:B------:R-:W1:Y:S01]  /*0010*/  LDC.64 R8, c[0x0][0x388] ;  /* 0x0000e200ff087b82 */ /* 0x000e620000000a00 */
[----:B------:R-:W2:Y:S01]  /*0020*/  LDCU UR4, c[0x0][0x2f8] ;  /* 0x00005f00ff0477ac */ /* 0x000ea20008000800 */
[----:B0-----:R-:W-:Y:S01]  /*0030*/  VIADD R1, R1, 0xffffffe8 ;  /* 0xffffffe801017836 */ /* 0x001fe20000000000 */
[----:B------:R-:W-:Y:S01]  /*0040*/  MOV R0, 0x0 ;  /* 0x0000000000007802 */ /* 0x000fe20000000f00 */
[----:B------:R-:W0:Y:S04]  /*0050*/  LDCU UR5, c[0x0][0x2fc] ;  /* 0x00005f80ff0577ac */ /* 0x000e280008000800 */
[----:B------:R-:W3:Y:S01]  /*0060*/  LDC.64 R10, c[0x0][0x390] ;  /* 0x0000e400ff0a7b82 */ /* 0x000ee20000000a00 */
[----:B------:R-:W4:Y:S01]  /*0070*/  LDCU.64 UR6, c[0x4][0x8] ;  /* 0x01000100ff0677ac */ /* 0x000f220008000a00 */
[----:B------:R-:W3:Y:S06]  /*0080*/  LDCU.128 UR36, c[0x0][0x380] ;  /* 0x00007000ff2477ac */ /* 0x000eec0008000c00 */
[----:B------:R3:W3:Y:S01]  /*0090*/  LDC.64 R2, c[0x4][R0] ;  /* 0x0100000000027b82 */ /* 0x0006e20000000a00 */
[----:B--2---:R-:W-:-:S04]  /*00a0*/  IADD3 R24, P0, PT, R1, UR4, RZ ;  /* 0x0000000401187c10 */ /* 0x004fc8000ff1e0ff */
[----:B------:R-:W-:Y:S01]  /*00b0*/  MOV R6, R24 ;  /* 0x0000001800067202 */ /* 0x000fe20000000f00 */
[----:B-1----:R1:W-:Y:S01]  /*00c0*/  STL.64 [R1], R8 ;  /* 0x0000000801007387 */ /* 0x0023e20000100a00 */
[----:B0-----:R-:W-:Y:S02]  /*00d0*/  IMAD.X R23, RZ, RZ, UR5, P0 ;  /* 0x00000005ff177e24 */ /* 0x001fe400080e06ff */
[----:B----4-:R-:W-:Y:S02]  /*00e0*/  IMAD.U32 R4, RZ, RZ, UR6 ;  /* 0x00000006ff047e24 */ /* 0x010fe4000f8e00ff */
[----:B------:R-:W-:Y:S02]  /*00f0*/  IMAD.U32 R5, RZ, RZ, UR7 ;  /* 0x00000007ff057e24 */ /* 0x000fe4000f8e00ff */
[----:B------:R-:W-:Y:S01]  /*0100*/  IMAD.MOV.U32 R7, RZ, RZ, R23 ;  /* 0x000000ffff077224 */ /* 0x000fe200078e0017 */
[----:B---3--:R1:W-:Y:S06]  /*0110*/  STL.64 [R1+0x8], R10 ;  /* 0x0000080a01007387 */ /* 0x0083ec0000100a00 */
[----:B------:R-:W-:-:S07]  /*0120*/  LEPC R20, `(.L_x_0) ;  /* 0x000000001014794e */ /* 0x000fce0000000000 */
[----:B-1----:R-:W-:Y:S05]  /*0130*/  CALL.ABS.NOINC R2 ;  /* 0x0000000002007343 */ /* 0x002fea0003c00000 */
.L_x_0:
[----:B------:R-:W0:Y:S01]  /*0140*/  S2R R3, SR_TID.X ;  /* 0x0000000000037919 */ /* 0x000e220000002100 */
[----:B------:R-:W0:Y:S08]  /*0150*/  S2UR UR4, SR_CTAID.X ;  /* 0x00000000000479c3 */ /* 0x000e300000002500 */
[----:B------:R-:W0:Y:S08]  /*0160*/  LDC R2, c[0x0][0x360] ;  /* 0x0000d800ff027b82 */ /* 0x000e300000000800 */
[----:B------:R-:W1:Y:S01]  /*0170*/  LDC.64 R4, c[0x0][0x388] ;  /* 0x0000e200ff047b82 */ /* 0x000e620000000a00 */
[----:B0-----:R-:W-:-:S05]  /*0180*/  IMAD R2, R2, UR4, R3 ;  /* 0x0000000402027c24 */ /* 0x001fca000f8e0203 */
[----:B------:R-:W-:Y:S02]  /*0190*/  SHF.R.S32.HI R27, RZ, 0x1f, R2 ;  /* 0x0000001fff1b7819 */ /* 0x000fe40000011402 */
[----:B-1----:R-:W-:-:S04]  /*01a0*/  ISETP.GE.U32.AND P0, PT, R2, R4, PT ;  /* 0x000000040200720c */ /* 0x002fc80003f06070 */
[----:B------:R-:W-:-:S13]  /*01b0*/  ISETP.GE.U32.AND.EX P0, PT, R27, R5, PT, P0 ;  /* 0x000000051b00720c */ /* 0x000fda0003f06100 */
[----:B------:R-:W-:Y:S05]  /*01c0*/  @P0 EXIT ;  /* 0x000000000000094d */ /* 0x000fea0003800000 */
[----:B------:R-:W0:Y:S02]  /*01d0*/  LDCU.64 UR4, c[0x0][0x390] ;  /* 0x00007200ff0477ac */ /* 0x000e240008000a00 */
[----:B0-----:R-:W-:-:S04]  /*01e0*/  UISETP.NE.U32.AND UP0, UPT, UR4, URZ, UPT ;  /* 0x000000ff0400728c */ /* 0x001fc8000bf05070 */
[----:B------:R-:W-:-:S09]  /*01f0*/  UISETP.NE.AND.EX UP0, UPT, UR5, URZ, UPT, UP0 ;  /* 0x000000ff0500728c */ /* 0x000fd2000bf05300 */
[----:B------:R-:W-:Y:S05]  /*0200*/  BRA.U !UP0, `(.L_x_1) ;  /* 0x0000002508187547 */ /* 0x000fea000b800000 */
[----:B------:R-:W0:Y:S01]  /*0210*/  LDC.64 R18, c[0x0][0x358] ;  /* 0x0000d600ff127b82 */ /* 0x000e220000000a00 */
[----:B------:R-:W-:Y:S01]  /*0220*/  UISETP.GE.U32.AND UP0, UPT, UR4, 0x10, UPT ;  /* 0x000000100400788c */ /* 0x000fe2000bf06070 */
[----:B------:R-:W-:Y:S02]  /*0230*/  IMAD R0, R27, R4, RZ ;  /* 0x000000041b007224 */ /* 0x000fe400078e02ff */
[----:B------:R-:W-:Y:S01]  /*0240*/  IMAD.MOV.U32 R22, RZ, RZ, RZ ;  /* 0x000000ffff167224 */ /* 0x000fe200078e00ff */
[----:B------:R-:W-:Y:S01]  /*0250*/  UISETP.GE.U32.AND.EX UP0, UPT, UR5, URZ, UPT, UP0 ;  /* 0x000000ff0500728c */ /* 0x000fe2000bf06100 */
[----:B------:R-:W-:Y:S02]  /*0260*/  IMAD R31, R2, R5, R0 ;  /* 0x00000005021f7224 */ /* 0x000fe400078e0200 */
[----:B------:R-:W-:-:S06]  /*0270*/  IMAD.MOV.U32 R33, RZ, RZ, RZ ;  /* 0x000000ffff217224 */ /* 0x000fcc00078e00ff */
[----:B------:R-:W-:Y:S05]  /*0280*/  BRA.U !UP0, `(.L_x_2) ;  /* 0x00000011087c7547 */ /* 0x000fea000b800000 */
[----:B------:R-:W1:Y:S01]  /*0290*/  LDCU.64 UR6, c[0x0][0x380] ;  /* 0x00007000ff0677ac */ /* 0x000e620008000a00 */
[----:B------:R-:W-:-:S04]  /*02a0*/  IMAD.WIDE.U32 R4, R2, R4, RZ ;  /* 0x0000000402047225 */ /* 0x000fc800078e00ff */
[----:B------:R-:W-:Y:S01]  /*02b0*/  HFMA2 R26, -RZ, RZ, 0, 4.17232513427734375e-07 ;  /* 0x00000007ff1a7431 */ /* 0x000fe200000001ff */
[----:B------:R-:W-:Y:S01]  /*02c0*/  BSSY.RECONVERGENT B6, `(.L_x_2) ;  /* 0x000011b000067945 */ /* 0x000fe20003800200 */
[----:B------:R-:W2:Y:S01]  /*02d0*/  LDCU UR5, c[0x0][0x394] ;  /* 0x00007280ff0577ac */ /* 0x000ea20008000800 */
[----:B------:R-:W-:Y:S01]  /*02e0*/  IMAD.IADD R31, R5, 0x1, R31 ;  /* 0x00000001051f7824 */ /* 0x000fe200078e021f */
[----:B------:R-:W-:Y:S01]  /*02f0*/  CS2R R28, SRZ ;  /* 0x00000000001c7805 */ /* 0x000fe2000001ff00 */
[----:B------:R-:W-:-:S06]  /*0300*/  ULOP3.LUT UR4, UR4, 0xfffffff0, URZ, 0xc0, !UPT ;  /* 0xfffffff004047892 */ /* 0x000fcc000f8ec0ff */
[----:B------:R-:W-:Y:S01]  /*0310*/  IMAD.U32 R22, RZ, RZ, UR4 ;  /* 0x00000004ff167e24 */ /* 0x000fe2000f8e00ff */
[----:B-1----:R-:W-:-:S04]  /*0320*/  LEA R30, P0, R4, UR6, 0x3 ;  /* 0x00000006041e7c11 */ /* 0x002fc8000f8018ff */
[----:B------:R-:W-:Y:S01]  /*0330*/  LEA.HI.X R31, R4, UR7, R31, 0x3, P0 ;  /* 0x00000007041f7c11 */ /* 0x000fe200080f1c1f */
[----:B--2---:R-:W-:-:S08]  /*0340*/  IMAD.U32 R33, RZ, RZ, UR5 ;  /* 0x00000005ff217e24 */ /* 0x004fd0000f8e00ff */
.L_x_19:
[----:B0-----:R-:W-:Y:S02]  /*0350*/  R2UR UR4, R18 ;  /* 0x00000000120472ca */ /* 0x001fe400000e0000 */
[----:B------:R-:W-:-:S13]  /*0360*/  R2UR UR5, R19 ;  /* 0x00000000130572ca */ /* 0x000fda00000e0000 */
[----:B------:R-:W2:Y:S01]  /*0370*/  LDG.E.64.CONSTANT R10, desc[UR4][R30.64] ;  /* 0x000000041e0a7981 */ /* 0x000ea2000c1e9b00 */
[----:B------:R-:W-:Y:S01]  /*0380*/  VIADD R0, R26, 0xfffffff9 ;  /* 0xfffffff91a007836 */ /* 0x000fe20000000000 */
[----:B------:R-:W-:Y:S01]  /*0390*/  MOV R25, 0x0 ;  /* 0x0000000000197802 */ /* 0x000fe20000000f00 */
[----:B------:R-:W-:Y:S01]  /*03a0*/  IMAD.MOV.U32 R3, RZ, RZ, R2 ;  /* 0x000000ffff037224 */ /* 0x000fe200078e0002 */
[----:B------:R-:W0:Y:S01]  /*03b0*/  LDCU.64 UR4, c[0x4][0x10] ;  /* 0x01000200ff0477ac */ /* 0x000e220008000a00 */
[----:B------:R-:W-:Y:S01]  /*03c0*/  IMAD.MOV.U32 R6, RZ, RZ, R24 ;  /* 0x000000ffff067224 */ /* 0x000fe200078e0018 */
[----:B------:R1:W-:Y:S01]  /*03d0*/  STL [R1+0x8], R0 ;  /* 0x0000080001007387 */ /* 0x0003e20000100800 */
[----:B------:R1:W3:Y:S01]  /*03e0*/  LDC.64 R8, c[0x4][R25] ;  /* 0x0100000019087b82 */ /* 0x0002e20000000a00 */
[----:B------:R-:W-:Y:S02]  /*03f0*/  IMAD.MOV.U32 R7, RZ, RZ, R23 ;  /* 0x000000ffff077224 */ /* 0x000fe400078e0017 */
[----:B------:R1:W-:Y:S01]  /*0400*/  STL.64 [R1], R2 ;  /* 0x0000000201007387 */ /* 0x0003e20000100a00 */
[----:B0-----:R-:W-:Y:S01]  /*0410*/  MOV R4, UR4 ;  /* 0x0000000400047c02 */ /* 0x001fe20008000f00 */
[----:B------:R-:W-:-:S02]  /*0420*/  IMAD.U32 R5, RZ, RZ, UR5 ;  /* 0x00000005ff057e24 */ /* 0x000fc4000f8e00ff */
[----:B--23--:R1:W-:Y:S05]  /*0430*/  STL.64 [R1+0x10], R10 ;  /* 0x0000100a01007387 */ /* 0x00c3ea0000100a00 */
[----:B------:R-:W-:-:S07]  /*0440*/  LEPC R20, `(.L_x_3) ;  /* 0x000000001014794e */ /* 0x000fce0000000000 */
[----:B-1----:R-:W-:Y:S05]  /*0450*/  CALL.ABS.NOINC R8 ;  /* 0x0000000008007343 */ /* 0x002fea0003c00000 */
.L_x_3:
[----:B------:R-:W-:Y:S01]  /*0460*/  LOP3.LUT R4, R29, 0xfffffff0, RZ, 0xc0, !PT ;  /* 0xfffffff01d047812 */ /* 0x000fe200078ec0ff */
[----:B------:R-:W-:Y:S01]  /*0470*/  IMAD R3, R27, UR38, RZ ;  /* 0x000000261b037c24 */ /* 0x000fe2000f8e02ff */
[----:B------:R-:W-:Y:S01]  /*0480*/  R2UR UR4, R18 ;  /* 0x00000000120472ca */ /* 0x000fe200000e0000 */
[----:B------:R-:W-:Y:S01]  /*0490*/  IMAD.MOV.U32 R5, RZ, RZ, RZ ;  /* 0x000000ffff057224 */ /* 0x000fe200078e00ff */
[----:B------:R-:W-:Y:S01]  /*04a0*/  R2UR UR5, R19 ;  /* 0x00000000130572ca */ /* 0x000fe200000e0000 */
[C---:B------:R-:W-:Y:S02]  /*04b0*/  IMAD R3, R2.reuse, UR39, R3 ;  /* 0x0000002702037c24 */ /* 0x040fe4000f8e0203 */
[----:B------:R-:W-:-:S05]  /*04c0*/  IMAD.WIDE.U32 R4, R2, UR38, R4 ;  /* 0x0000002602047c25 */ /* 0x000fca000f8e0004 */
[----:B------:R-:W-:Y:S02]  /*04d0*/  IADD3 R3, PT, PT, R3, R5, RZ ;  /* 0x0000000503037210 */ /* 0x000fe40007ffe0ff */
[----:B------:R-:W-:-:S04]  /*04e0*/  LEA R16, P0, R4, UR36, 0x3 ;  /* 0x0000002404107c11 */ /* 0x000fc8000f8018ff */
[----:B------:R-:W-:-:S05]  /*04f0*/  LEA.HI.X R17, R4, UR37, R3, 0x3, P0 ;  /* 0x0000002504117c11 */ /* 0x000fca00080f1c03 */
[----:B------:R-:W2:Y:S01]  /*0500*/  LDG.E.64.CONSTANT R10, desc[UR4][R16.64+0x8] ;  /* 0x00000804100a7981 */ /* 0x000ea2000c1e9b00 */
[----:B------:R-:W-:Y:S01]  /*0510*/  IMAD.MOV.U32 R3, RZ, RZ, R2 ;  /* 0x000000ffff037224 */ /* 0x000fe200078e0002 */
[----:B------:R0:W1:Y:S01]  /*0520*/  LDC.64 R8, c[0x4][R25] ;  /* 0x0100000019087b82 */ /* 0x0000620000000a00 */
[----:B------:R-:W-:Y:S01]  /*0530*/  VIADD R0, R26, 0xfffffffa ;  /* 0xfffffffa1a007836 */ /* 0x000fe20000000000 */
[----:B------:R-:W3:Y:S01]  /*0540*/  LDCU.64 UR4, c[0x4][0x10] ;  /* 0x01000200ff0477ac */ /* 0x000ee20008000a00 */
[----:B------:R-:W-:Y:S01]  /*0550*/  MOV R6, R24 ;  /* 0x0000001800067202 */ /* 0x000fe20000000f00 */
[----:B------:R0:W-:Y:S01]  /*0560*/  STL.64 [R1], R2 ;  /* 0x0000000201007387 */ /* 0x0001e20000100a00 */
[----:B------:R-:W-:-:S03]  /*0570*/  IMAD.MOV.U32 R7, RZ, RZ, R23 ;  /* 0x000000ffff077224 */ /* 0x000fc600078e0017 */
[----:B------:R0:W-:Y:S01]  /*0580*/  STL [R1+0x8], R0 ;  /* 0x0000080001007387 */ /* 0x0001e20000100800 */
[----:B---3--:R-:W-:Y:S02]  /*0590*/  IMAD.U32 R4, RZ, RZ, UR4 ;  /* 0x00000004ff047e24 */ /* 0x008fe4000f8e00ff */
[----:B------:R-:W-:Y:S01]  /*05a0*/  IMAD.U32 R5, RZ, RZ, UR5 ;  /* 0x00000005ff057e24 */ /* 0x000fe2000f8e00ff */
[----:B-12---:R0:W-:Y:S06]  /*05b0*/  STL.64 [R1+0x10], R10 ;  /* 0x0000100a01007387 */ /* 0x0061ec0000100a00 */
[----:B------:R-:W-:-:S07]  /*05c0*/  LEPC R20, `(.L_x_4) ;  /* 0x000000001014794e */ /* 0x000fce0000000000 */
[----:B0-----:R-:W-:Y:S05]  /*05d0*/  CALL.ABS.NOINC R8 ;  /* 0x0000000008007343 */ /* 0x001fea0003c00000 */
.L_x_4:
[----:B------:R-:W-:Y:S02]  /*05e0*/  R2UR UR4, R18 ;  /* 0x00000000120472ca */ /* 0x000fe400000e0000 */
[----:B------:R-:W-:-:S13]  /*05f0*/  R2UR UR5, R19 ;  /* 0x00000000130572ca */ /* 0x000fda00000e0000 */
[----:B------:R-:W2:Y:S01]  /*0600*/  LDG.E.64.CONSTANT R10, desc[UR4][R16.64+0x10] ;  /* 0x00001004100a7981 */ /* 0x000ea2000c1e9b00 */
[----:B------:R-:W-:Y:S01]  /*0610*/  IMAD.MOV.U32 R3, RZ, RZ, R2 ;  /* 0x000000ffff037224 */ /* 0x000fe200078e0002 */
[----:B------:R0:W1:Y:S01]  /*0620*/  LDC.64 R8, c[0x4][R25] ;  /* 0x0100000019087b82 */ /* 0x0000620000000a00 */
[----:B------:R-:W-:Y:S01]  /*0630*/  VIADD R0, R26, 0xfffffffb ;  /* 0xfffffffb1a007836 */ /* 0x000fe20000000000 */
[----:B------:R-:W3:Y:S01]  /*0640*/  LDCU.64 UR4, c[0x4][0x10] ;  /* 0x01000200ff0477ac */ /* 0x000ee20008000a00 */
[----:B------:R-:W-:Y:S01]  /*0650*/  IMAD.MOV.U32 R6, RZ, RZ, R24 ;  /* 0x000000ffff067224 */ /* 0x000fe200078e0018 */
[----:B------:R0:W-:Y:S01]  /*0660*/  STL.64 [R1], R2 ;  /* 0x0000000201007387 */ /* 0x0001e20000100a00 */
[----:B------:R-:W-:-:S03]  /*0670*/  IMAD.MOV.U32 R7, RZ, RZ, R23 ;  /* 0x000000ffff077224 */ /* 0x000fc600078e0017 */
[----:B------:R0:W-:Y:S01]  /*0680*/  STL [R1+0x8], R0 ;  /* 0x0000080001007387 */ /* 0x0001e20000100800 */
[----:B---3--:R-:W-:Y:S01]  /*0690*/  IMAD.U32 R4, RZ, RZ, UR4 ;  /* 0x00000004ff047e24 */ /* 0x008fe2000f8e00ff */
[----:B------:R-:W-:Y:S02]  /*06a0*/  MOV R5, UR5 ;  /* 0x0000000500057c02 */ /* 0x000fe40008000f00 */
[----:B-12---:R0:W-:Y:S05]  /*06b0*/  STL.64 [R1+0x10], R10 ;  /* 0x0000100a01007387 */ /* 0x0061ea0000100a00 */
[----:B------:R-:W-:-:S07]  /*06c0*/  LEPC R20, `(.L_x_5) ;  /* 0x000000001014794e */ /* 0x000fce0000000000 */
[----:B0-----:R-:W-:Y:S05]  /*06d0*/  CALL.ABS.NOINC R8 ;  /* 0x0000000008007343 */ /* 0x001fea0003c00000 */
.L_x_5:
        /* <DEDUP_REMOVED lines=11> */
[----:B---3--:R-:W-:Y:S01]  /*0790*/  MOV R4, UR4 ;  /* 0x0000000400047c02 */ /* 0x008fe20008000f00 */
[----:B------:R-:W-:Y:S02]  /*07a0*/  IMAD.U32 R5, RZ, RZ, UR5 ;  /* 0x00000005ff057e24 */ /* 0x000fe4000f8e00ff */
[----:B-12---:R0:W-:Y:S05]  /*07b0*/  STL.64 [R1+0x10], R10 ;  /* 0x0000100a01007387 */ /* 0x0061ea0000100a00 */
[----:B------:R-:W-:-:S07]  /*07c0*/  LEPC R20, `(.L_x_6) ;  /* 0x000000001014794e */ /* 0x000fce0000000000 */
[----:B0-----:R-:W-:Y:S05]  /*07d0*/  CALL.ABS.NOINC R8 ;  /* 0x0000000008007343 */ /* 0x001fea0003c00000 */
.L_x_6:
[----:B------:R-:W-:Y:S02]  /*07e0*/  R2UR UR4, R18 ;  /* 0x00000000120472ca */ /* 0x000fe400000e0000 */
[----:B------:R-:W-:-:S13]  /*07f0*/  R2UR UR5, R19 ;  /* 0x00000000130572ca */ /* 0x000fda00000e0000 */
[----:B------:R-:W2:Y:S01]  /*0800*/  LDG.E.64.CONSTANT R10, desc[UR4][R16.64+0x20] ;  /* 0x00002004100a7981 */ /* 0x000ea2000c1e9b00 */
[----:B------:R-:W-:Y:S01]  /*0810*/  IMAD.MOV.U32 R3, RZ, RZ, R2 ;  /* 0x000000ffff037224 */ /* 0x000fe200078e0002 */
[----:B------:R-:W-:Y:S01]  /*0820*/  IADD3 R0, PT, PT, R26, -0x3, RZ ;  /* 0xfffffffd1a007810 */ /* 0x000fe20007ffe0ff */
[----:B------:R0:W1:Y:S01]  /*0830*/  LDC.64 R8, c[0x4][R25] ;  /* 0x0100000019087b82 */ /* 0x0000620000000a00 */
[----:B------:R-:W3:Y:S01]  /*0840*/  LDCU.64 UR4, c[0x4][0x10] ;  /* 0x01000200ff0477ac */ /* 0x000ee20008000a00 */
[----:B------:R-:W-:Y:S01]  /*0850*/  IMAD.MOV.U32 R6, RZ, RZ, R24 ;  /* 0x000000ffff067224 */ /* 0x000fe200078e0018 */
        /* <DEDUP_REMOVED lines=8> */
.L_x_7:
[----:B------:R-:W-:Y:S02]  /*08e0*/  R2UR UR4, R18 ;  /* 0x00000000120472ca */ /* 0x000fe400000e0000 */
[----:B------:R-:W-:-:S13]  /*08f0*/  R2UR UR5, R19 ;  /* 0x00000000130572ca */ /* 0x000fda00000e0000 */
[----:B------:R-:W2:Y:S01]  /*0900*/  LDG.E.64.CONSTANT R10, desc[UR4][R16.64+0x28] ;  /* 0x00002804100a7981 */ /* 0x000ea2000c1e9b00 */
[----:B------:R-:W-:Y:S01]  /*0910*/  MOV R3, R2 ;  /* 0x0000000200037202 */ /* 0x000fe20000000f00 */
[----:B------:R-:W-:Y:S01]  /*0920*/  VIADD R0, R26, 0xfffffffe ;  /* 0xfffffffe1a007836 */ /* 0x000fe20000000000 */
[----:B------:R0:W1:Y:S01]  /*0930*/  LDC.64 R8, c[0x4][R25] ;  /* 0x0100000019087b82 */ /* 0x0000620000000a00 */
[----:B------:R-:W3:Y:S01]  /*0940*/  LDCU.64 UR4, c[0x4][0x10] ;  /* 0x01000200ff0477ac */ /* 0x000ee20008000a00 */
[----:B------:R-:W-:Y:S01]  /*0950*/  IMAD.MOV.U32 R6, RZ, RZ, R24 ;  /* 0x000000ffff067224 */ /* 0x000fe200078e0018 */
[----:B------:R0:W-:Y:S01]  /*0960*/  STL.64 [R1], R2 ;  /* 0x0000000201007387 */ /* 0x0001e20000100a00 */
[----:B------:R-:W-:-:S03]  /*0970*/  MOV R7, R23 ;  /* 0x0000001700077202 */ /* 0x000fc60000000f00 */
[----:B------:R0:W-:Y:S01]  /*0980*/  STL [R1+0x8], R0 ;  /* 0x0000080001007387 */ /* 0x0001e20000100800 */
[----:B---3--:R-:W-:Y:S02]  /*0990*/  IMAD.U32 R4, RZ, RZ, UR4 ;  /* 0x00000004ff047e24 */ /* 0x008fe4000f8e00ff */
[----:B------:R-:W-:Y:S01]  /*09a0*/  IMAD.U32 R5, RZ, RZ, UR5 ;  /* 0x00000005ff057e24 */ /* 0x000fe2000f8e00ff */
[----:B-12---:R0:W-:Y:S06]  /*09b0*/  STL.64 [R1+0x10], R10 ;  /* 0x0000100a01007387 */ /* 0x0061ec0000100a00 */
[----:B------:R-:W-:-:S07]  /*09c0*/  LEPC R20, `(.L_x_8) ;  /* 0x000000001014794e */ /* 0x000fce0000000000 */
[----:B0-----:R-:W-:Y:S05]  /*09d0*/  CALL.ABS.NOINC R8 ;  /* 0x0000000008007343 */ /* 0x001fea0003c00000 */
.L_x_8:
[----:B------:R-:W-:Y:S02]  /*09e0*/  R2UR UR4, R18 ;  /* 0x00000000120472ca */ /* 0x000fe400000e0000 */
[----:B------:R-:W-:-:S13]  /*09f0*/  R2UR UR5, R19 ;  /* 0x00000000130572ca */ /* 0x000fda00000e0000 */
        /* <DEDUP_REMOVED lines=14> */
.L_x_9:
[----:B------:R-:W-:Y:S02]  /*0ae0*/  R2UR UR4, R18 ;  /* 0x00000000120472ca */ /* 0x000fe400000e0000 */
[----:B------:R-:W-:-:S13]  /*0af0*/  R2UR UR5, R19 ;  /* 0x00000000130572ca */ /* 0x000fda00000e0000 */
[----:B------:R-:W2:Y:S01]  /*0b00*/  LDG.E.64.CONSTANT R10, desc[UR4][R16.64+0x38] ;  /* 0x00003804100a7981 */ /* 0x000ea2000c1e9b00 */
[----:B------:R-:W-:Y:S01]  /*0b10*/  IMAD.MOV.U32 R3, RZ, RZ, R2 ;  /* 0x000000ffff037224 */ /* 0x000fe200078e0002 */
[----:B------:R0:W1:Y:S01]  /*0b20*/  LDC.64 R8, c[0x4][R25] ;  /* 0x0100000019087b82 */ /* 0x0000620000000a00 */
[----:B------:R-:W3:Y:S01]  /*0b30*/  LDCU.64 UR4, c[0x4][0x10] ;  /* 0x01000200ff0477ac */ /* 0x000ee20008000a00 */
[----:B------:R0:W-:Y:S01]  /*0b40*/  STL [R1+0x8], R26 ;  /* 0x0000081a01007387 */ /* 0x0001e20000100800 */
[----:B------:R-:W-:Y:S01]  /*0b50*/  IADD3 R32, PT, PT, R26, 0x8, RZ ;  /* 0x000000081a207810 */ /* 0x000fe20007ffe0ff */
[----:B------:R-:W-:Y:S02]  /*0b60*/  IMAD.MOV.U32 R6, RZ, RZ, R24 ;  /* 0x000000ffff067224 */ /* 0x000fe400078e0018 */
[----:B------:R0:W-:Y:S01]  /*0b70*/  STL.64 [R1], R2 ;  /* 0x0000000201007387 */ /* 0x0001e20000100a00 */
[----:B------:R-:W-:Y:S02]  /*0b80*/  IMAD.MOV.U32 R7, RZ, RZ, R23 ;  /* 0x000000ffff077224 */ /* 0x000fe400078e0017 */
[----:B---3--:R-:W-:-:S02]  /*0b90*/  IMAD.U32 R4, RZ, RZ, UR4 ;  /* 0x00000004ff047e24 */ /* 0x008fc4000f8e00ff */
[----:B------:R-:W-:Y:S01]  /*0ba0*/  IMAD.U32 R5, RZ, RZ, UR5 ;  /* 0x00000005ff057e24 */ /* 0x000fe2000f8e00ff */
[----:B-12---:R0:W-:Y:S06]  /*0bb0*/  STL.64 [R1+0x10], R10 ;  /* 0x0000100a01007387 */ /* 0x0061ec0000100a00 */
[----:B------:R-:W-:-:S07]  /*0bc0*/  LEPC R20, `(.L_x_10) ;  /* 0x000000001014794e */ /* 0x000fce0000000000 */
[----:B0-----:R-:W-:Y:S05]  /*0bd0*/  CALL.ABS.NOINC R8 ;  /* 0x0000000008007343 */ /* 0x001fea0003c00000 */
.L_x_10:
        /* <DEDUP_REMOVED lines=16> */
.L_x_11:
[----:B------:R-:W-:Y:S02]  /*0ce0*/  R2UR UR4, R18 ;  /* 0x00000000120472ca */ /* 0x000fe400000e0000 */
[----:B------:R-:W-:-:S13]  /*0cf0*/  R2UR UR5, R19 ;  /* 0x00000000130572ca */ /* 0x000fda00000e0000 */
[----:B------:R-:W2:Y:S01]  /*0d00*/  LDG.E.64.CONSTANT R10, desc[UR4][R16.64+0x48] ;  /* 0x00004804100a7981 */ /* 0x000ea2000c1e9b00 */
[----:B------:R-:W-:Y:S01]  /*0d10*/  IMAD.MOV.U32 R3, RZ, RZ, R2 ;  /* 0x000000ffff037224 */ /* 0x000fe200078e0002 */
[----:B------:R-:W-:Y:S01]  /*0d20*/  IADD3 R0, PT, PT, R26, 0x2, RZ ;  /* 0x000000021a007810 */ /* 0x000fe20007ffe0ff */
        /* <DEDUP_REMOVED lines=11> */
.L_x_12:
        /* <DEDUP_REMOVED lines=16> */
.L_x_13:
        /* <DEDUP_REMOVED lines=16> */
.L_x_14:
        /* <DEDUP_REMOVED lines=16> */
.L_x_15:
        /* <DEDUP_REMOVED lines=16> */
.L_x_16:
        /* <DEDUP_REMOVED lines=16> */
.L_x_17:
[----:B------:R-:W-:Y:S02]  /*12e0*/  R2UR UR4, R18 ;  /* 0x00000000120472ca */ /* 0x000fe400000e0000 */
[----:B------:R-:W-:-:S13]  /*12f0*/  R2UR UR5, R19 ;  /* 0x00000000130572ca */ /* 0x000fda00000e0000 */
[----:B------:R-:W2:Y:S01]  /*1300*/  LDG.E.64.CONSTANT R16, desc[UR4][R16.64+0x78] ;  /* 0x0000780410107981 */ /* 0x000ea2000c1e9b00 */
[----:B------:R-:W-:Y:S01]  /*1310*/  IMAD.MOV.U32 R3, RZ, RZ, R2 ;  /* 0x000000ffff037224 */ /* 0x000fe200078e0002 */
[----:B------:R0:W1:Y:S01]  /*1320*/  LDC.64 R8, c[0x4][R25] ;  /* 0x0100000019087b82 */ /* 0x0000620000000a00 */
[----:B------:R-:W3:Y:S01]  /*1330*/  LDCU.64 UR4, c[0x4][0x10] ;  /* 0x01000200ff0477ac */ /* 0x000ee20008000a00 */
[----:B------:R0:W-:Y:S01]  /*1340*/  STL [R1+0x8], R32 ;  /* 0x0000082001007387 */ /* 0x0001e20000100800 */
[----:B------:R-:W-:Y:S01]  /*1350*/  MOV R6, R24 ;  /* 0x0000001800067202 */ /* 0x000fe20000000f00 */
[----:B------:R-:W-:Y:S02]  /*1360*/  IMAD.MOV.U32 R7, RZ, RZ, R23 ;  /* 0x000000ffff077224 */ /* 0x000fe400078e0017 */
[----:B------:R0:W-:Y:S01]  /*1370*/  STL.64 [R1], R2 ;  /* 0x0000000201007387 */ /* 0x0001e20000100a00 */
[----:B---3--:R-:W-:Y:S02]  /*1380*/  IMAD.U32 R4, RZ, RZ, UR4 ;  /* 0x00000004ff047e24 */ /* 0x008fe4000f8e00ff */
[----:B------:R-:W-:Y:S01]  /*1390*/  IMAD.U32 R5, RZ, RZ, UR5 ;  /* 0x00000005ff057e24 */ /* 0x000fe2000f8e00ff */
[----:B-12---:R0:W-:Y:S06]  /*13a0*/  STL.64 [R1+0x10], R16 ;  /* 0x0000101001007387 */ /* 0x0061ec0000100a00 */
[----:B------:R-:W-:-:S07]  /*13b0*/  LEPC R20, `(.L_x_18) ;  /* 0x000000001014794e */ /* 0x000fce0000000000 */
[----:B0-----:R-:W-:Y:S05]  /*13c0*/  CALL.ABS.NOINC R8 ;  /* 0x0000000008007343 */ /* 0x001fea0003c00000 */
.L_x_18:
[----:B------:R-:W-:Y:S02]  /*13d0*/  IADD3 R29, P0, PT, R29, 0x10, RZ ;  /* 0x000000101d1d7810 */ /* 0x000fe40007f1e0ff */
[----:B------:R-:W-:Y:S02]  /*13e0*/  IADD3 R26, PT, PT, R26, 0x10, RZ ;  /* 0x000000101a1a7810 */ /* 0x000fe40007ffe0ff */
[----:B------:R-:W-:Y:S01]  /*13f0*/  IADD3 R0, P1, PT, R29, -R22, RZ ;  /* 0x800000161d007210 */ /* 0x000fe20007f3e0ff */
[----:B------:R-:W-:-:S03]  /*1400*/  IMAD.X R28, RZ, RZ, R28, P0 ;  /* 0x000000ffff1c7224 */ /* 0x000fc600000e061c */
[----:B------:R-:W-:Y:S01]  /*1410*/  ISETP.NE.U32.AND P0, PT, R0, RZ, PT ;  /* 0x000000ff0000720c */ /* 0x000fe20003f05070 */
[----:B------:R-:W-:Y:S01]  /*1420*/  IMAD.X R0, R28, 0x1, ~R33, P1 ;  /* 0x000000011c007824 */ /* 0x000fe200008e0e21 */
[----:B------:R-:W-:-:S04]  /*1430*/  IADD3 R30, P1, PT, R30, 0x80, RZ ;  /* 0x000000801e1e7810 */ /* 0x000fc80007f3e0ff */
[----:B------:R-:W-:Y:S01]  /*1440*/  ISETP.NE.AND.EX P0, PT, R0, RZ, PT, P0 ;  /* 0x000000ff0000720c */ /* 0x000fe20003f05300 */
[----:B------:R-:W-:-:S12]  /*1450*/  IMAD.X R31, RZ, RZ, R31, P1 ;  /* 0x000000ffff1f7224 */ /* 0x000fd800008e061f */
[----:B------:R-:W-:Y:S05]  /*1460*/  @P0 BRA `(.L_x_19) ;  /* 0xffffffec00b80947 */ /* 0x000fea000383ffff */
[----:B------:R-:W-:Y:S05]  /*1470*/  BSYNC.RECONVERGENT B6 ;  /* 0x0000000000067941 */ /* 0x000fea0003800200 */
.L_x_2:
[----:B------:R-:W1:Y:S01]  /*1480*/  LDC R26, c[0x0][0x390] ;  /* 0x0000e400ff1a7b82 */ /* 0x000e620000000800 */
[----:B------:R-:W-:Y:S01]  /*1490*/  BSSY.RECONVERGENT B6, `(.L_x_1) ;  /* 0x000011d000067945 */ /* 0x000fe20003800200 */
[----:B-1----:R-:W-:-:S04]  /*14a0*/  LOP3.LUT R0, R26, 0xf, RZ, 0xc0, !PT ;  /* 0x0000000f1a007812 */ /* 0x002fc800078ec0ff */
[----:B------:R-:W-:-:S04]  /*14b0*/  ISETP.NE.U32.AND P0, PT, R0, RZ, PT ;  /* 0x000000ff0000720c */ /* 0x000fc80003f05070 */
[----:B------:R-:W-:-:S13]  /*14c0*/  ISETP.NE.AND.EX P0, PT, RZ, RZ, PT, P0 ;  /* 0x000000ffff00720c */ /* 0x000fda0003f05300 */
[----:B------:R-:W-:Y:S05]  /*14d0*/  @!P0 BRA `(.L_x_20) ;  /* 0x0000001000608947 */ /* 0x000fea0003800000 */
[----:B------:R-:W-:Y:S02]  /*14e0*/  ISETP.GE.U32.AND P0, PT, R0, 0x8, PT ;  /* 0x000000080000780c */ /* 0x000fe40003f06070 */
[----:B------:R-:W-:Y:S02]  /*14f0*/  LOP3.LUT R26, R26, 0x7, RZ, 0xc0, !PT ;  /* 0x000000071a1a7812 */ /* 0x000fe400078ec0ff */
[----:B------:R-:W-:-:S13]  /*1500*/  ISETP.GE.U32.AND.EX P0, PT, RZ, RZ, PT, P0 ;  /* 0x000000ffff00720c */ /* 0x000fda0003f06100 */
[----:B------:R-:W-:Y:S05]  /*1510*/  @!P0 BRA `(.L_x_21) ;  /* 0x00000008004c8947 */ /* 0x000fea0003800000 */
[----:B------:R-:W1:Y:S01]  /*1520*/  LDCU.128 UR4, c[0x0][0x380] ;  /* 0x00007000ff0477ac */ /* 0x000e620008000c00 */
[----:B------:R-:W-:Y:S02]  /*1530*/  IMAD.MOV.U32 R32, RZ, RZ, R22 ;  /* 0x000000ffff207224 */ /* 0x000fe400078e0016 */
[----:B-1----:R-:W-:Y:S02]  /*1540*/  IMAD R3, R27, UR6, RZ ;  /* 0x000000061b037c24 */ /* 0x002fe4000f8e02ff */
[----:B------:R-:W-:Y:S01]  /*1550*/  IMAD.WIDE.U32 R4, R2, UR6, R32 ;  /* 0x0000000602047c25 */ /* 0x000fe2000f8e0020 */
[----:B0-----:R-:W-:-:S03]  /*1560*/  R2UR UR6, R18 ;  /* 0x00000000120672ca */ /* 0x001fc600000e0000 */
[----:B------:R-:W-:Y:S01]  /*1570*/  IMAD R3, R2, UR7, R3 ;  /* 0x0000000702037c24 */ /* 0x000fe2000f8e0203 */
[----:B------:R-:W-:Y:S02]  /*1580*/  R2UR UR7, R19 ;  /* 0x00000000130772ca */ /* 0x000fe400000e0000 */
[----:B------:R-:W-:Y:S01]  /*1590*/  LEA R8, P0, R4, UR4, 0x3 ;  /* 0x0000000404087c11 */ /* 0x000fe2000f8018ff */
[----:B------:R-:W-:-:S05]  /*15a0*/  IMAD.IADD R3, R3, 0x1, R5 ;  /* 0x0000000103037824 */ /* 0x000fca00078e0205 */
[----:B------:R-:W-:Y:S02]  /*15b0*/  LEA.HI.X R9, R4, UR5, R3, 0x3, P0 ;  /* 0x0000000504097c11 */ /* 0x000fe400080f1c03 */
[----:B------:R-:W-:Y:S01]  /*15c0*/  MOV R25, 0x0 ;  /* 0x0000000000197802 */ /* 0x000fe20000000f00 */
[----:B------:R0:W-:Y:S01]  /*15d0*/  STL [R1+0x8], R22 ;  /* 0x0000081601007387 */ /* 0x0001e20000100800 */
[----:B------:R-:W1:Y:S03]  /*15e0*/  LDCU.64 UR4, c[0x4][0x10] ;  /* 0x01000200ff0477ac */ /* 0x000e660008000a00 */
[----:B------:R-:W2:Y:S01]  /*15f0*/  LDG.E.64.CONSTANT R8, desc[UR6][R8.64] ;  /* 0x0000000608087981 */ /* 0x000ea2000c1e9b00 */
[----:B------:R-:W-:Y:S01]  /*1600*/  MOV R3, R2 ;  /* 0x0000000200037202 */ /* 0x000fe20000000f00 */
[----:B------:R0:W3:Y:S01]  /*1610*/  LDC.64 R10, c[0x4][R25] ;  /* 0x01000000190a7b82 */ /* 0x0000e20000000a00 */
[----:B------:R-:W-:Y:S01]  /*1620*/  IMAD.MOV.U32 R6, RZ, RZ, R24 ;  /* 0x000000ffff067224 */ /* 0x000fe200078e0018 */
[----:B------:R-:W-:-:S02]  /*1630*/  MOV R7, R23 ;  /* 0x0000001700077202 */ /* 0x000fc40000000f00 */
[----:B------:R0:W-:Y:S01]  /*1640*/  STL.64 [R1], R2 ;  /* 0x0000000201007387 */ /* 0x0001e20000100a00 */
[----:B-1----:R-:W-:Y:S02]  /*1650*/  IMAD.U32 R4, RZ, RZ, UR4 ;  /* 0x00000004ff047e24 */ /* 0x002fe4000f8e00ff */
[----:B------:R-:W-:Y:S01]  /*1660*/  IMAD.U32 R5, RZ, RZ, UR5 ;  /* 0x00000005ff057e24 */ /* 0x000fe2000f8e00ff */
[----:B--23--:R0:W-:Y:S06]  /*1670*/  STL.64 [R1+0x10], R8 ;  /* 0x0000100801007387 */ /* 0x00c1ec0000100a00 */
[----:B------:R-:W-:-:S07]  /*1680*/  LEPC R20, `(.L_x_22) ;  /* 0x000000001014794e */ /* 0x000fce0000000000 */
[----:B0-----:R-:W-:Y:S05]  /*1690*/  CALL.ABS.NOINC R10 ;  /* 0x000000000a007343 */ /* 0x001fea0003c00000 */
.L_x_22:
[----:B------:R-:W0:Y:S01]  /*16a0*/  LDCU.128 UR4, c[0x0][0x380] ;  /* 0x00007000ff0477ac */ /* 0x000e220008000c00 */
[----:B------:R-:W-:Y:S02]  /*16b0*/  IMAD.MOV.U32 R4, RZ, RZ, R22 ;  /* 0x000000ffff047224 */ /* 0x000fe400078e0016 */
[----:B------:R-:W-:Y:S02]  /*16c0*/  IMAD.MOV.U32 R5, RZ, RZ, RZ ;  /* 0x000000ffff057224 */ /* 0x000fe400078e00ff */
[----:B0-----:R-:W-:Y:S02]  /*16d0*/  IMAD R3, R27, UR6, RZ ;  /* 0x000000061b037c24 */ /* 0x001fe4000f8e02ff */
[----:B------:R-:W-:Y:S01]  /*16e0*/  IMAD.WIDE.U32 R4, R2, UR6, R4 ;  /* 0x0000000602047c25 */ /* 0x000fe2000f8e0004 */
[----:B------:R-:W-:-:S03]  /*16f0*/  R2UR UR6, R18 ;  /* 0x00000000120672ca */ /* 0x000fc600000e0000 */
[----:B------:R-:W-:Y:S01]  /*1700*/  IMAD R3, R2, UR7, R3 ;  /* 0x0000000702037c24 */ /* 0x000fe2000f8e0203 */
[----:B------:R-:W-:Y:S02]  /*1710*/  R2UR UR7, R19 ;  /* 0x00000000130772ca */ /* 0x000fe400000e0000 */
[----:B------:R-:W-:Y:S01]  /*1720*/  LEA R16, P0, R4, UR4, 0x3 ;  /* 0x0000000404107c11 */ /* 0x000fe2000f8018ff */
[----:B------:R-:W-:-:S05]  /*1730*/  IMAD.IADD R3, R3, 0x1, R5 ;  /* 0x0000000103037824 */ /* 0x000fca00078e0205 */
[----:B------:R-:W-:Y:S01]  /*1740*/  LEA.HI.X R17, R4, UR5, R3, 0x3, P0 ;  /* 0x0000000504117c11 */ /* 0x000fe200080f1c03 */
[----:B------:R-:W-:Y:S01]  /*1750*/  VIADD R0, R22, 0x1 ;  /* 0x0000000116007836 */ /* 0x000fe20000000000 */
[----:B------:R0:W1:Y:S01]  /*1760*/  LDC.64 R10, c[0x4][R25] ;  /* 0x01000000190a7b82 */ /* 0x0000620000000a00 */
[----:B------:R-:W2:Y:S02]  /*1770*/  LDCU.64 UR4, c[0x4][0x10] ;  /* 0x01000200ff0477ac */ /* 0x000ea40008000a00 */
[----:B------:R-:W3:Y:S01]  /*1780*/  LDG.E.64.CONSTANT R8, desc[UR6][R16.64+0x8] ;  /* 0x0000080610087981 */ /* 0x000ee2000c1e9b00 */
[----:B------:R-:W-:Y:S01]  /*1790*/  MOV R3, R2 ;  /* 0x0000000200037202 */ /* 0x000fe20000000f00 */
[----:B------:R-:W-:Y:S01]  /*17a0*/  IMAD.MOV.U32 R7, RZ, RZ, R23 ;  /* 0x000000ffff077224 */ /* 0x000fe200078e0017 */
[----:B------:R-:W-:Y:S01]  /*17b0*/  MOV R6, R24 ;  /* 0x0000001800067202 */ /* 0x000fe20000000f00 */
[----:B------:R0:W-:Y:S04]  /*17c0*/  STL [R1+0x8], R0 ;  /* 0x0000080001007387 */ /* 0x0001e80000100800 */
[----:B------:R0:W-:Y:S01]  /*17d0*/  STL.64 [R1], R2 ;  /* 0x0000000201007387 */ /* 0x0001e20000100a00 */
[----:B--2---:R-:W-:-:S02]  /*17e0*/  IMAD.U32 R4, RZ, RZ, UR4 ;  /* 0x00000004ff047e24 */ /* 0x004fc4000f8e00ff */
[----:B------:R-:W-:Y:S01]  /*17f0*/  IMAD.U32 R5, RZ, RZ, UR5 ;  /* 0x00000005ff057e24 */ /* 0x000fe2000f8e00ff */
[----:B-1-3--:R0:W-:Y:S06]  /*1800*/  STL.64 [R1+0x10], R8 ;  /* 0x0000100801007387 */ /* 0x00a1ec0000100a00 */
[----:B------:R-:W-:-:S07]  /*1810*/  LEPC R20, `(.L_x_23) ;  /* 0x000000001014794e */ /* 0x000fce0000000000 */
[----:B0-----:R-:W-:Y:S05]  /*1820*/  CALL.ABS.NOINC R10 ;  /* 0x000000000a007343 */ /* 0x001fea0003c00000 */
.L_x_23:
        /* <DEDUP_REMOVED lines=16> */
.L_x_24:
[----:B------:R-:W-:Y:S02]  /*1930*/  R2UR UR4, R18 ;  /* 0x00000000120472ca */ /* 0x000fe400000e0000 */
[----:B------:R-:W-:-:S13]  /*1940*/  R2UR UR5, R19 ;  /* 0x00000000130572ca */ /* 0x000fda00000e0000 */
[----:B------:R-:W2:Y:S01]  /*1950*/  LDG.E.64.CONSTANT R8, desc[UR4][R16.64+0x18] ;  /* 0x0000180410087981 */ /* 0x000ea2000c1e9b00 */
[----:B------:R-:W-:Y:S01]  /*1960*/  MOV R3, R2 ;  /* 0x0000000200037202 */ /* 0x000fe20000000f00 */
[----:B------:R-:W-:Y:S01]  /*1970*/  VIADD R0, R22, 0x3 ;  /* 0x0000000316007836 */ /* 0x000fe20000000000 */
[----:B------:R0:W1:Y:S01]  /*1980*/  LDC.64 R10, c[0x4][R25] ;  /* 0x01000000190a7b82 */ /* 0x0000620000000a00 */
        /* <DEDUP_REMOVED lines=10> */
.L_x_25:
        /* <DEDUP_REMOVED lines=16> */
.L_x_26:
        /* <DEDUP_REMOVED lines=16> */
.L_x_27:
        /* <DEDUP_REMOVED lines=16> */
.L_x_28:
        /* <DEDUP_REMOVED lines=16> */
.L_x_29:
[----:B------:R-:W-:Y:S02]  /*1e30*/  VIADD R22, R22, 0x8 ;  /* 0x0000000816167836 */ /* 0x000fe40000000000 */
[----:B------:R-:W-:-:S07]  /*1e40*/  IMAD.MOV.U32 R33, RZ, RZ, RZ ;  /* 0x000000ffff217224 */ /* 0x000fce00078e00ff */
.L_x_21:
[----:B------:R-:W-:-:S04]  /*1e50*/  ISETP.NE.U32.AND P0, PT, R26, RZ, PT ;  /* 0x000000ff1a00720c */ /* 0x000fc80003f05070 */
[----:B------:R-:W-:-:S13]  /*1e60*/  ISETP.NE.AND.EX P0, PT, RZ, RZ, PT, P0 ;  /* 0x000000ffff00720c */ /* 0x000fda0003f05300 */
[----:B------:R-:W-:Y:S05]  /*1e70*/  @!P0 BRA `(.L_x_20) ;  /* 0x0000000400f88947 */ /* 0x000fea0003800000 */
[----:B------:R-:W1:Y:S01]  /*1e80*/  LDCU UR4, c[0x0][0x390] ;  /* 0x00007200ff0477ac */ /* 0x000e620008000800 */
[----:B------:R-:W-:Y:S01]  /*1e90*/  ISETP.GE.U32.AND P0, PT, R26, 0x4, PT ;  /* 0x000000041a00780c */ /* 0x000fe20003f06070 */
[----:B------:R-:W-:-:S03]  /*1ea0*/  HFMA2 R25, -RZ, RZ, 0, 0 ;  /* 0x00000000ff197431 */ /* 0x000fc600000001ff */
[----:B------:R-:W-:Y:S01]  /*1eb0*/  ISETP.GE.U32.AND.EX P0, PT, RZ, RZ, PT, P0 ;  /* 0x000000ffff00720c */ /* 0x000fe20003f06100 */
[----:B-1----:R-:W-:-:S06]  /*1ec0*/  ULOP3.LUT UR4, UR4, 0x3, URZ, 0xc0, !UPT ;  /* 0x0000000304047892 */ /* 0x002fcc000f8ec0ff */
[----:B------:R-:W-:-:S06]  /*1ed0*/  IMAD.U32 R26, RZ, RZ, UR4 ;  /* 0x00000004ff1a7e24 */ /* 0x000fcc000f8e00ff */
        /* <DEDUP_REMOVED lines=14> */
[----:B------:R2:W3:Y:S01]  /*1fc0*/  LDG.E.64.CONSTANT R8, desc[UR6][R6.64] ;  /* 0x0000000606087981 */ /* 0x0004e2000c1e9b00 */
[----:B------:R-:W-:Y:S01]  /*1fd0*/  MOV R3, R2 ;  /* 0x0000000200037202 */ /* 0x000fe20000000f00 */
[----:B------:R0:W4:Y:S04]  /*1fe0*/  LDC.64 R10, c[0x4][R28] ;  /* 0x010000001c0a7b82 */ /* 0x0001280000000a00 */
[----:B------:R0:W-:Y:S01]  /*1ff0*/  STL.64 [R1], R2 ;  /* 0x0000000201007387 */ /* 0x0001e20000100a00 */
[----:B--2---:R-:W-:Y:S01]  /*2000*/  IMAD.MOV.U32 R6, RZ, RZ, R24 ;  /* 0x000000ffff067224 */ /* 0x004fe200078e0018 */
[----:B------:R-:W-:Y:S01]  /*2010*/  MOV R7, R23 ;  /* 0x0000001700077202 */ /* 0x000fe20000000f00 */
[----:B-1----:R-:W-:-:S02]  /*2020*/  IMAD.U32 R4, RZ, RZ, UR4 ;  /* 0x00000004ff047e24 */ /* 0x002fc4000f8e00ff */
[----:B------:R-:W-:Y:S01]  /*2030*/  IMAD.U32 R5, RZ, RZ, UR5 ;  /* 0x00000005ff057e24 */ /* 0x000fe2000f8e00ff */
[----:B---34-:R0:W-:Y:S06]  /*2040*/  STL.64 [R1+0x10], R8 ;  /* 0x0000100801007387 */ /* 0x0181ec0000100a00 */
[----:B------:R-:W-:-:S07]  /*2050*/  LEPC R20, `(.L_x_31) ;  /* 0x000000001014794e */ /* 0x000fce0000000000 */
[----:B0-----:R-:W-:Y:S05]  /*2060*/  CALL.ABS.NOINC R10 ;  /* 0x000000000a007343 */ /* 0x001fea0003c00000 */
.L_x_31:
        /* <DEDUP_REMOVED lines=25> */
.L_x_32:
        /* <DEDUP_REMOVED lines=16> */
.L_x_33:
[----:B------:R-:W-:Y:S02]  /*2300*/  R2UR UR4, R18 ;  /* 0x00000000120472ca */ /* 0x000fe400000e0000 */
[----:B------:R-:W-:-:S13]  /*2310*/  R2UR UR5, R19 ;  /* 0x00000000130572ca */ /* 0x000fda00000e0000 */
[----:B------:R-:W2:Y:S01]  /*2320*/  LDG.E.64.CONSTANT R16, desc[UR4][R16.64+0x18] ;  /* 0x0000180410107981 */ /* 0x000ea2000c1e9b00 */
[----:B------:R-:W-:Y:S01]  /*2330*/  MOV R3, R2 ;  /* 0x0000000200037202 */ /* 0x000fe20000000f00 */
[----:B------:R-:W-:Y:S01]  /*2340*/  VIADD R0, R22, 0x3 ;  /* 0x0000000316007836 */ /* 0x000fe20000000000 */
[----:B------:R-:W0:Y:S01]  /*2350*/  LDC.64 R28, c[0x4][R28] ;  /* 0x010000001c1c7b82 */ /* 0x000e220000000a00 */
[----:B------:R-:W1:Y:S01]  /*2360*/  LDCU.64 UR4, c[0x4][0x10] ;  /* 0x01000200ff0477ac */ /* 0x000e620008000a00 */
[----:B------:R-:W-:Y:S01]  /*2370*/  MOV R6, R24 ;  /* 0x0000001800067202 */ /* 0x000fe20000000f00 */
[----:B------:R3:W-:Y:S01]  /*2380*/  STL.64 [R1], R2 ;  /* 0x0000000201007387 */ /* 0x0007e20000100a00 */
[----:B------:R-:W-:-:S03]  /*2390*/  IMAD.MOV.U32 R7, RZ, RZ, R23 ;  /* 0x000000ffff077224 */ /* 0x000fc600078e0017 */
[----:B------:R3:W-:Y:S01]  /*23a0*/  STL [R1+0x8], R0 ;  /* 0x0000080001007387 */ /* 0x0007e20000100800 */
[----:B-1----:R-:W-:Y:S02]  /*23b0*/  IMAD.U32 R4, RZ, RZ, UR4 ;  /* 0x00000004ff047e24 */ /* 0x002fe4000f8e00ff */
[----:B------:R-:W-:Y:S01]  /*23c0*/  IMAD.U32 R5, RZ, RZ, UR5 ;  /* 0x00000005ff057e24 */ /* 0x000fe2000f8e00ff */
[----:B0-2---:R3:W-:Y:S06]  /*23d0*/  STL.64 [R1+0x10], R16 ;  /* 0x0000101001007387 */ /* 0x0057ec0000100a00 */
[----:B------:R-:W-:-:S07]  /*23e0*/  LEPC R20, `(.L_x_34) ;  /* 0x000000001014794e */ /* 0x000fce0000000000 */
[----:B---3--:R-:W-:Y:S05]  /*23f0*/  CALL.ABS.NOINC R28 ;  /* 0x000000001c007343 */ /* 0x008fea0003c00000 */
.L_x_34:
[----:B------:R-:W-:Y:S02]  /*2400*/  VIADD R22, R22, 0x4 ;  /* 0x0000000416167836 */ /* 0x000fe40000000000 */
[----:B------:R-:W-:-:S07]  /*2410*/  IMAD.MOV.U32 R33, RZ, RZ, RZ ;  /* 0x000000ffff217224 */ /* 0x000fce00078e00ff */
.L_x_30:
[----:B------:R-:W-:-:S04]  /*2420*/  ISETP.NE.U32.AND P0, PT, R26, RZ, PT ;  /* 0x000000ff1a00720c */ /* 0x000fc80003f05070 */
[----:B------:R-:W-:-:S13]  /*2430*/  ISETP.NE.AND.EX P0, PT, R25, RZ, PT, P0 ;  /* 0x000000ff1900720c */ /* 0x000fda0003f05300 */
[----:B------:R-:W-:Y:S05]  /*2440*/  @!P0 BRA `(.L_x_20) ;  /* 0x0000000000848947 */ /* 0x000fea0003800000 */
.L_x_36:
[----:B------:R-:W1:Y:S01]  /*2450*/  LDCU.128 UR4, c[0x0][0x380] ;  /* 0x00007000ff0477ac */ /* 0x000e620008000c00 */
[----:B------:R-:W-:Y:S01]  /*2460*/  MOV R32, R22 ;  /* 0x0000001600207202 */ /* 0x000fe20000000f00 */
[----:B-1----:R-:W-:-:S04]  /*2470*/  IMAD R3, R27, UR6, RZ ;  /* 0x000000061b037c24 */ /* 0x002fc8000f8e02ff */
        /* <DEDUP_REMOVED lines=11> */
[----:B------:R-:W-:Y:S01]  /*2530*/  IMAD.MOV.U32 R3, RZ, RZ, R2 ;  /* 0x000000ffff037224 */ /* 0x000fe200078e0002 */
[----:B------:R0:W3:Y:S01]  /*2540*/  LDC.64 R10, c[0x4][R0] ;  /* 0x01000000000a7b82 */ /* 0x0000e20000000a00 */
[----:B------:R-:W-:Y:S01]  /*2550*/  IADD3 R26, P0, PT, R26, -0x1, RZ ;  /* 0xffffffff1a1a7810 */ /* 0x000fe20007f1e0ff */
[----:B------:R-:W-:-:S02]  /*2560*/  IMAD.MOV.U32 R6, RZ, RZ, R24 ;  /* 0x000000ffff067224 */ /* 0x000fc400078e0018 */
[----:B------:R0:W-:Y:S01]  /*2570*/  STL.64 [R1], R2 ;  /* 0x0000000201007387 */ /* 0x0001e20000100a00 */
[----:B------:R-:W-:Y:S01]  /*2580*/  IADD3.X R25, PT, PT, R25, -0x1, RZ, P0, !PT ;  /* 0xffffffff19197810 */ /* 0x000fe200007fe4ff */
[----:B------:R-:W-:Y:S01]  /*2590*/  IMAD.MOV.U32 R7, RZ, RZ, R23 ;  /* 0x000000ffff077224 */ /* 0x000fe200078e0017 */
[----:B------:R-:W-:-:S04]  /*25a0*/  ISETP.NE.U32.AND P0, PT, R26, RZ, PT ;  /* 0x000000ff1a00720c */ /* 0x000fc80003f05070 */
[----:B------:R-:W-:Y:S01]  /*25b0*/  ISETP.NE.AND.EX P0, PT, R25, RZ, PT, P0 ;  /* 0x000000ff1900720c */ /* 0x000fe20003f05300 */
[----:B-1----:R-:W-:Y:S01]  /*25c0*/  IMAD.U32 R4, RZ, RZ, UR4 ;  /* 0x00000004ff047e24 */ /* 0x002fe2000f8e00ff */
[----:B------:R-:W-:Y:S02]  /*25d0*/  MOV R5, UR5 ;  /* 0x0000000500057c02 */ /* 0x000fe40008000f00 */
[----:B------:R-:W-:Y:S01]  /*25e0*/  P2R R16, PR, RZ, 0x1 ;  /* 0x00000001ff107803 */ /* 0x000fe20000000000 */
[----:B--23--:R0:W-:Y:S08]  /*25f0*/  STL.64 [R1+0x10], R8 ;  /* 0x0000100801007387 */ /* 0x00c1f00000100a00 */
[----:B------:R-:W-:-:S07]  /*2600*/  LEPC R20, `(.L_x_35) ;  /* 0x000000001014794e */ /* 0x000fce0000000000 */
[----:B0-----:R-:W-:Y:S05]  /*2610*/  CALL.ABS.NOINC R10 ;  /* 0x000000000a007343 */ /* 0x001fea0003c00000 */
.L_x_35:
[----:B------:R-:W-:Y:S01]  /*2620*/  ISETP.NE.AND P6, PT, R16, RZ, PT ;  /* 0x000000ff1000720c */ /* 0x000fe20003fc5270 */
[----:B------:R-:W-:Y:S02]  /*2630*/  HFMA2 R33, -RZ, RZ, 0, 0 ;  /* 0x00000000ff217431 */ /* 0x000fe400000001ff */
[----:B------:R-:W-:-:S10]  /*2640*/  VIADD R22, R22, 0x1 ;  /* 0x0000000116167836 */ /* 0x000fd40000000000 */
[----:B------:R-:W-:Y:S05]  /*2650*/  @P6 BRA `(.L_x_36) ;  /* 0xfffffffc007c6947 */ /* 0x000fea000383ffff */
.L_x_20:
[----:B------:R-:W-:Y:S05]  /*2660*/  BSYNC.RECONVERGENT B6 ;  /* 0x0000000000067941 */ /* 0x000fea0003800200 */
.L_x_1:
[----:B------:R-:W-:Y:S01]  /*2670*/  MOV R0, 0x0 ;  /* 0x0000000000007802 */ /* 0x000fe20000000f00 */
[----:B------:R-:W1:Y:S01]  /*2680*/  LDCU.64 UR4, c[0x4][0x18] ;  /* 0x01000300ff0477ac */ /* 0x000e620008000a00 */
[----:B------:R-:W-:Y:S02]  /*2690*/  CS2R R6, SRZ ;  /* 0x0000000000067805 */ /* 0x000fe4000001ff00 */
[----:B------:R2:W3:Y:S01]  /*26a0*/  LDC.64 R2, c[0x4][R0] ;  /* 0x0100000000027b82 */ /* 0x0004e20000000a00 */
[----:B-1----:R-:W-:Y:S02]  /*26b0*/  IMAD.U32 R4, RZ, RZ, UR4 ;  /* 0x00000004ff047e24 */ /* 0x002fe4000f8e00ff */
[----:B--2---:R-:W-:-:S07]  /*26c0*/  IMAD.U32 R5, RZ, RZ, UR5 ;  /* 0x00000005ff057e24 */ /* 0x004fce000f8e00ff */
[----:B------:R-:W-:-:S07]  /*26d0*/  LEPC R20, `(.L_x_37) ;  /* 0x000000001014794e */ /* 0x000fce0000000000 */
[----:B0--3--:R-:W-:Y:S05]  /*26e0*/  CALL.ABS.NOINC R2 ;  /* 0x0000000002007343 */ /* 0x009fea0003c00000 */
.L_x_37:
[----:B------:R-:W-:Y:S05]  /*26f0*/  EXIT ;  /* 0x000000000000794d */ /* 0x000fea0003800000 */
.L_x_38:
[----:B------:R-:W-:-:S00]  /*2700*/  BRA `(.L_x_38) ;  /* 0xfffffffc00fc7947 */ /* 0x000fc0000383ffff */
[----:B------:R-:W-:-:S00]  /*2710*/  NOP ;  /* 0x0000000000007918 */ /* 0x000fc00000000000 */
        /* <DEDUP_REMOVED lines=14> */
.L_x_39:


//--------------------- .nv.global.init           --------------------------
	.section	.nv.global.init,"aw",@progbits
.nv.global.init:
	.type		$str$2,@object
	.size		$str$2,($str - $str$2)
$str$2:
        /*0000*/ 	.byte	0x0a, 0x00
	.type		$str,@object
	.size		$str,($str$1 - $str)
$str:
        /*0002*/ 	.byte	0x25, 0x64, 0x20, 0x78, 0x20, 0x25, 0x64, 0x0a, 0x00
	.type		$str$1,@object
	.size		$str$1,(.L_2 - $str$1)
$str$1:
        /*000b*/ 	.byte	0x28, 0x74, 0x69, 0x64, 0x20, 0x25, 0x64, 0x29, 0x20, 0x50, 0x72, 0x69, 0x6e, 0x74, 0x69, 0x6e
        /*001b*/ 	.byte	0x67, 0x20, 0x65, 0x6c, 0x65, 0x6d, 0x65, 0x6e, 0x74, 0x5b, 0x25, 0x64, 0x5d, 0x5b, 0x25, 0x64
        /*002b*/ 	.byte	0x5d, 0x3a, 0x20, 0x25, 0x66, 0x0a, 0x00
.L_2:


//--------------------- .nv.shared.reserved.0     --------------------------
	.section	.nv.shared.reserved.0,"aw",@nobits
	.weak		__nv_reservedSMEM_offset_0_alias
	.size		__nv_reservedSMEM_offset_0_alias, 0, 64
	.other		__nv_reservedSMEM_offset_0_alias,@"STO_CUDA_RESERVED_SHARED STV_DEFAULT"
__nv_reservedSMEM_offset_0_alias:
	.zero		0
	.zero		64


//--------------------- .nv.constant0._Z11printKernelPKdmm --------------------------
	.section	.nv.constant0._Z11printKernelPKdmm,"a",@progbits
	.sectionflags	@""
	.align	4
.nv.constant0._Z11printKernelPKdmm:
	.zero		920


//--------------------- SYMBOLS --------------------------

	.type		.nv.reservedSmem.offset0,@object
	.size		.nv.reservedSmem.offset0,0x4
	.type		vprintf,@function
